//
// Generated by NVIDIA NVVM Compiler
//
// Compiler Build ID: CL-36424714
// Cuda compilation tools, release 13.0, V13.0.88
// Based on NVVM 20.0.0
//

.version 9.0
.target sm_100
.address_size 64

.extern .func  (.param .b64 func_retval0) malloc
(
	.param .b64 malloc_param_0
)
;
.extern .func free
(
	.param .b64 free_param_0
)
;
.func  (.param .b64 func_retval0) __internal_accurate_pow
(
	.param .b64 __internal_accurate_pow_param_0
)
;

.func _Z9mergeSortPiii(
	.param .b64 _Z9mergeSortPiii_param_0,
	.param .b32 _Z9mergeSortPiii_param_1,
	.param .b32 _Z9mergeSortPiii_param_2
)
{
	.reg .pred 	%p<29>;
	.reg .b32 	%r<147>;
	.reg .b64 	%rd<80>;

	ld.param.u64 	%rd29, [_Z9mergeSortPiii_param_0];
	ld.param.u32 	%r136, [_Z9mergeSortPiii_param_1];
	ld.param.u32 	%r78, [_Z9mergeSortPiii_param_2];
	cvta.to.global.u64 	%rd1, %rd29;
	setp.le.s32 	%p1, %r78, %r136;
	@%p1 bra 	$L__BB0_34;
	sub.s32 	%r1, %r78, %r136;
	shr.u32 	%r79, %r1, 31;
	add.s32 	%r80, %r1, %r79;
	shr.s32 	%r2, %r80, 1;
	add.s32 	%r3, %r2, %r136;
	{ // callseq 0, 0
	.param .b64 param0;
	st.param.b64 	[param0], %rd29;
	.param .b32 param1;
	st.param.b32 	[param1], %r136;
	.param .b32 param2;
	st.param.b32 	[param2], %r3;
	call.uni 
	_Z9mergeSortPiii, 
	(
	param0, 
	param1, 
	param2
	);
	} // callseq 0
	add.s32 	%r4, %r3, 1;
	{ // callseq 1, 0
	.param .b64 param0;
	st.param.b64 	[param0], %rd29;
	.param .b32 param1;
	st.param.b32 	[param1], %r4;
	.param .b32 param2;
	st.param.b32 	[param2], %r78;
	call.uni 
	_Z9mergeSortPiii, 
	(
	param0, 
	param1, 
	param2
	);
	} // callseq 1
	add.s32 	%r5, %r2, 1;
	sub.s32 	%r6, %r78, %r3;
	mul.wide.s32 	%rd30, %r5, 4;
	{ // callseq 2, 0
	.param .b64 param0;
	st.param.b64 	[param0], %rd30;
	.param .b64 retval0;
	call.uni (retval0), 
	malloc, 
	(
	param0
	);
	ld.param.b64 	%rd31, [retval0];
	} // callseq 2
	mul.wide.s32 	%rd32, %r6, 4;
	{ // callseq 3, 0
	.param .b64 param0;
	st.param.b64 	[param0], %rd32;
	.param .b64 retval0;
	call.uni (retval0), 
	malloc, 
	(
	param0
	);
	ld.param.b64 	%rd33, [retval0];
	} // callseq 3
	setp.lt.s32 	%p2, %r1, -1;
	@%p2 bra 	$L__BB0_8;
	and.b32  	%r7, %r5, 3;
	setp.lt.u32 	%p3, %r2, 3;
	mov.b32 	%r114, 0;
	@%p3 bra 	$L__BB0_5;
	and.b32  	%r114, %r5, -4;
	neg.s32 	%r118, %r114;
	add.s64 	%rd4, %rd1, 8;
	add.s64 	%rd74, %rd31, 8;
	mov.u32 	%r117, %r136;
$L__BB0_4:
	mul.wide.s32 	%rd34, %r117, 4;
	add.s64 	%rd35, %rd4, %rd34;
	ld.global.u32 	%r82, [%rd35+-8];
	st.u32 	[%rd74+-8], %r82;
	ld.global.u32 	%r83, [%rd35+-4];
	st.u32 	[%rd74+-4], %r83;
	ld.global.u32 	%r84, [%rd35];
	st.u32 	[%rd74], %r84;
	ld.global.u32 	%r85, [%rd35+4];
	st.u32 	[%rd74+4], %r85;
	add.s32 	%r118, %r118, 4;
	add.s32 	%r117, %r117, 4;
	add.s64 	%rd74, %rd74, 16;
	setp.eq.s32 	%p4, %r118, 0;
	@%p4 bra 	$L__BB0_5;
	bra.uni 	$L__BB0_4;
$L__BB0_5:
	setp.eq.s32 	%p5, %r7, 0;
	@%p5 bra 	$L__BB0_8;
	mul.wide.u32 	%rd36, %r114, 4;
	add.s64 	%rd73, %rd31, %rd36;
	add.s32 	%r116, %r114, %r136;
	neg.s32 	%r115, %r7;
$L__BB0_7:
	.pragma "nounroll";
	mul.wide.s32 	%rd37, %r116, 4;
	add.s64 	%rd38, %rd1, %rd37;
	ld.global.u32 	%r86, [%rd38];
	st.u32 	[%rd73], %r86;
	add.s64 	%rd73, %rd73, 4;
	add.s32 	%r116, %r116, 1;
	add.s32 	%r115, %r115, 1;
	setp.ne.s32 	%p6, %r115, 0;
	@%p6 bra 	$L__BB0_7;
$L__BB0_8:
	setp.lt.s32 	%p7, %r6, 1;
	@%p7 bra 	$L__BB0_15;
	and.b32  	%r17, %r6, 3;
	sub.s32 	%r88, %r3, %r78;
	setp.gt.u32 	%p8, %r88, -4;
	mov.b32 	%r119, 0;
	@%p8 bra 	$L__BB0_12;
	and.b32  	%r119, %r6, 2147483644;
	neg.s32 	%r121, %r119;
	mul.wide.s32 	%rd39, %r4, 4;
	add.s64 	%rd40, %rd39, %rd1;
	add.s64 	%rd79, %rd40, 12;
	mul.wide.s32 	%rd41, %r3, 4;
	add.s64 	%rd42, %rd41, %rd1;
	add.s64 	%rd78, %rd42, 4;
	add.s64 	%rd77, %rd33, 8;
$L__BB0_11:
	ld.global.u32 	%r89, [%rd78];
	st.u32 	[%rd77+-8], %r89;
	ld.global.u32 	%r90, [%rd79+-8];
	st.u32 	[%rd77+-4], %r90;
	ld.global.u32 	%r91, [%rd79+-4];
	st.u32 	[%rd77], %r91;
	ld.global.u32 	%r92, [%rd79];
	st.u32 	[%rd77+4], %r92;
	add.s32 	%r121, %r121, 4;
	add.s64 	%rd79, %rd79, 16;
	add.s64 	%rd78, %rd78, 16;
	add.s64 	%rd77, %rd77, 16;
	setp.eq.s32 	%p9, %r121, 0;
	@%p9 bra 	$L__BB0_12;
	bra.uni 	$L__BB0_11;
$L__BB0_12:
	setp.eq.s32 	%p10, %r17, 0;
	@%p10 bra 	$L__BB0_15;
	cvt.s64.s32 	%rd43, %r3;
	cvt.u64.u32 	%rd44, %r119;
	add.s64 	%rd45, %rd43, %rd44;
	shl.b64 	%rd46, %rd45, 2;
	add.s64 	%rd47, %rd46, %rd1;
	add.s64 	%rd76, %rd47, 4;
	mul.wide.u32 	%rd48, %r119, 4;
	add.s64 	%rd75, %rd33, %rd48;
	neg.s32 	%r120, %r17;
$L__BB0_14:
	.pragma "nounroll";
	ld.global.u32 	%r93, [%rd76];
	st.u32 	[%rd75], %r93;
	add.s64 	%rd76, %rd76, 4;
	add.s64 	%rd75, %rd75, 4;
	add.s32 	%r120, %r120, 1;
	setp.ne.s32 	%p11, %r120, 0;
	@%p11 bra 	$L__BB0_14;
$L__BB0_15:
	setp.lt.s32 	%p12, %r6, 1;
	setp.lt.s32 	%p13, %r1, -1;
	mov.b32 	%r122, 0;
	or.pred  	%p14, %p13, %p12;
	mov.u32 	%r123, %r122;
	@%p14 bra 	$L__BB0_19;
	mov.b32 	%r123, 0;
	mov.u32 	%r122, %r123;
$L__BB0_17:
	mul.wide.s32 	%rd49, %r122, 4;
	add.s64 	%rd50, %rd31, %rd49;
	ld.u32 	%r49, [%rd50];
	mul.wide.s32 	%rd51, %r123, 4;
	add.s64 	%rd52, %rd33, %rd51;
	ld.u32 	%r50, [%rd52];
	setp.gt.s32 	%p15, %r49, %r50;
	@%p15 bra 	$L__BB0_35;
	add.s32 	%r122, %r122, 1;
	mul.wide.s32 	%rd53, %r136, 4;
	add.s64 	%rd54, %rd1, %rd53;
	st.global.u32 	[%rd54], %r49;
	bra.uni 	$L__BB0_36;
$L__BB0_19:
	setp.lt.s32 	%p19, %r2, %r122;
	@%p19 bra 	$L__BB0_26;
	sub.s32 	%r97, %r5, %r122;
	and.b32  	%r33, %r97, 3;
	setp.eq.s32 	%p20, %r33, 0;
	mov.u32 	%r129, %r122;
	@%p20 bra 	$L__BB0_23;
	neg.s32 	%r125, %r33;
	mov.u32 	%r129, %r122;
$L__BB0_22:
	.pragma "nounroll";
	mul.wide.s32 	%rd57, %r136, 4;
	add.s64 	%rd58, %rd1, %rd57;
	mul.wide.s32 	%rd59, %r129, 4;
	add.s64 	%rd60, %rd31, %rd59;
	add.s32 	%r129, %r129, 1;
	ld.u32 	%r98, [%rd60];
	add.s32 	%r136, %r136, 1;
	st.global.u32 	[%rd58], %r98;
	add.s32 	%r125, %r125, 1;
	setp.ne.s32 	%p21, %r125, 0;
	@%p21 bra 	$L__BB0_22;
$L__BB0_23:
	sub.s32 	%r99, %r2, %r122;
	setp.lt.u32 	%p22, %r99, 3;
	@%p22 bra 	$L__BB0_26;
	add.s64 	%rd26, %rd1, 8;
	sub.s32 	%r143, %r129, %r2;
	add.s32 	%r142, %r129, -1;
$L__BB0_25:
	mul.wide.s32 	%rd61, %r136, 4;
	add.s64 	%rd62, %rd26, %rd61;
	add.s32 	%r100, %r142, 1;
	mul.wide.s32 	%rd63, %r100, 4;
	add.s64 	%rd64, %rd31, %rd63;
	ld.u32 	%r101, [%rd64];
	st.global.u32 	[%rd62+-8], %r101;
	ld.u32 	%r102, [%rd64+4];
	st.global.u32 	[%rd62+-4], %r102;
	ld.u32 	%r103, [%rd64+8];
	st.global.u32 	[%rd62], %r103;
	ld.u32 	%r104, [%rd64+12];
	add.s32 	%r136, %r136, 4;
	st.global.u32 	[%rd62+4], %r104;
	add.s32 	%r143, %r143, 4;
	add.s32 	%r142, %r142, 4;
	setp.eq.s32 	%p23, %r143, 1;
	@%p23 bra 	$L__BB0_26;
	bra.uni 	$L__BB0_25;
$L__BB0_26:
	setp.ge.s32 	%p24, %r123, %r6;
	@%p24 bra 	$L__BB0_33;
	add.s32 	%r105, %r123, %r3;
	sub.s32 	%r106, %r78, %r105;
	and.b32  	%r57, %r106, 3;
	setp.eq.s32 	%p25, %r57, 0;
	mov.u32 	%r141, %r123;
	@%p25 bra 	$L__BB0_30;
	neg.s32 	%r137, %r57;
	mov.u32 	%r141, %r123;
$L__BB0_29:
	.pragma "nounroll";
	mul.wide.s32 	%rd65, %r136, 4;
	add.s64 	%rd66, %rd1, %rd65;
	mul.wide.s32 	%rd67, %r141, 4;
	add.s64 	%rd68, %rd33, %rd67;
	add.s32 	%r141, %r141, 1;
	ld.u32 	%r107, [%rd68];
	add.s32 	%r136, %r136, 1;
	st.global.u32 	[%rd66], %r107;
	add.s32 	%r137, %r137, 1;
	setp.ne.s32 	%p26, %r137, 0;
	@%p26 bra 	$L__BB0_29;
$L__BB0_30:
	sub.s32 	%r108, %r123, %r78;
	add.s32 	%r109, %r108, %r3;
	setp.gt.u32 	%p27, %r109, -4;
	@%p27 bra 	$L__BB0_33;
	add.s64 	%rd27, %rd33, 8;
	add.s64 	%rd28, %rd1, 8;
$L__BB0_32:
	mul.wide.s32 	%rd69, %r141, 4;
	add.s64 	%rd70, %rd27, %rd69;
	mul.wide.s32 	%rd71, %r136, 4;
	add.s64 	%rd72, %rd28, %rd71;
	ld.u32 	%r110, [%rd70+-8];
	st.global.u32 	[%rd72+-8], %r110;
	ld.u32 	%r111, [%rd70+-4];
	st.global.u32 	[%rd72+-4], %r111;
	ld.u32 	%r112, [%rd70];
	st.global.u32 	[%rd72], %r112;
	add.s32 	%r141, %r141, 4;
	ld.u32 	%r113, [%rd70+4];
	add.s32 	%r136, %r136, 4;
	st.global.u32 	[%rd72+4], %r113;
	setp.lt.s32 	%p28, %r141, %r6;
	@%p28 bra 	$L__BB0_32;
$L__BB0_33:
	{ // callseq 4, 0
	.param .b64 param0;
	st.param.b64 	[param0], %rd31;
	call.uni 
	free, 
	(
	param0
	);
	} // callseq 4
	{ // callseq 5, 0
	.param .b64 param0;
	st.param.b64 	[param0], %rd33;
	call.uni 
	free, 
	(
	param0
	);
	} // callseq 5
$L__BB0_34:
	ret;
$L__BB0_35:
	add.s32 	%r123, %r123, 1;
	mul.wide.s32 	%rd55, %r136, 4;
	add.s64 	%rd56, %rd1, %rd55;
	st.global.u32 	[%rd56], %r50;
$L__BB0_36:
	add.s32 	%r136, %r136, 1;
	setp.le.s32 	%p16, %r122, %r2;
	setp.lt.s32 	%p17, %r123, %r6;
	and.pred  	%p18, %p16, %p17;
	@%p18 bra 	$L__BB0_17;
	bra.uni 	$L__BB0_19;

}
	// .globl	_Z14mergeSort_cudaPii
.visible .entry _Z14mergeSort_cudaPii(
	.param .u64 .ptr .align 1 _Z14mergeSort_cudaPii_param_0,
	.param .u32 _Z14mergeSort_cudaPii_param_1
)
{
	.reg .pred 	%p<33>;
	.reg .b32 	%r<166>;
	.reg .b64 	%rd<74>;
	.reg .b64 	%fd<10>;

	ld.param.u64 	%rd23, [_Z14mergeSort_cudaPii_param_0];
	ld.param.u32 	%r78, [_Z14mergeSort_cudaPii_param_1];
	cvta.to.global.u64 	%rd1, %rd23;
	mov.u32 	%r79, %ctaid.x;
	mov.u32 	%r80, %ntid.x;
	mov.u32 	%r81, %tid.x;
	mad.lo.s32 	%r82, %r79, %r80, %r81;
	cvt.rn.f64.s32 	%fd1, %r78;
	mov.f64 	%fd2, 0d4000000000000000;
	{
	.reg .b32 %temp; 
	mov.b64 	{%temp, %r83}, %fd2;
	}
	{
	.reg .b32 %temp; 
	mov.b64 	{%temp, %r84}, %fd1;
	}
	shr.u32 	%r85, %r84, 20;
	and.b32  	%r86, %r85, 2047;
	add.s32 	%r87, %r86, -1012;
	mov.b64 	%rd24, %fd1;
	shl.b64 	%rd25, %rd24, %r87;
	setp.eq.s64 	%p1, %rd25, -9223372036854775808;
	{ // callseq 6, 0
	.param .b64 param0;
	st.param.f64 	[param0], %fd1;
	.param .b64 retval0;
	call.uni (retval0), 
	__internal_accurate_pow, 
	(
	param0
	);
	ld.param.f64 	%fd3, [retval0];
	} // callseq 6
	setp.lt.s32 	%p2, %r83, 0;
	neg.f64 	%fd5, %fd3;
	selp.f64 	%fd6, %fd5, %fd3, %p1;
	selp.f64 	%fd7, %fd6, %fd3, %p2;
	setp.ne.s32 	%p3, %r78, 0;
	setp.eq.s32 	%p4, %r78, 0;
	mul.f64 	%fd8, %fd7, 0d4090000000000000;
	selp.f64 	%fd9, 0d4090000000000000, %fd8, %p4;
	cvt.rzi.s32.f64 	%r88, %fd9;
	mul.lo.s32 	%r155, %r88, %r82;
	add.s32 	%r2, %r155, %r88;
	add.s32 	%r3, %r2, -1;
	@%p3 bra 	$L__BB1_2;
	{ // callseq 11, 0
	.param .b64 param0;
	st.param.b64 	[param0], %rd23;
	.param .b32 param1;
	st.param.b32 	[param1], %r155;
	.param .b32 param2;
	st.param.b32 	[param2], %r3;
	call.uni 
	_Z9mergeSortPiii, 
	(
	param0, 
	param1, 
	param2
	);
	} // callseq 11
	bra.uni 	$L__BB1_34;
$L__BB1_2:
	sub.s32 	%r4, %r3, %r155;
	shr.u32 	%r89, %r4, 31;
	add.s32 	%r90, %r4, %r89;
	shr.s32 	%r5, %r90, 1;
	add.s32 	%r6, %r5, %r155;
	add.s32 	%r7, %r5, 1;
	sub.s32 	%r8, %r3, %r6;
	mul.wide.s32 	%rd27, %r7, 4;
	{ // callseq 7, 0
	.param .b64 param0;
	st.param.b64 	[param0], %rd27;
	.param .b64 retval0;
	call.uni (retval0), 
	malloc, 
	(
	param0
	);
	ld.param.b64 	%rd28, [retval0];
	} // callseq 7
	mul.wide.s32 	%rd29, %r8, 4;
	{ // callseq 8, 0
	.param .b64 param0;
	st.param.b64 	[param0], %rd29;
	.param .b64 retval0;
	call.uni (retval0), 
	malloc, 
	(
	param0
	);
	ld.param.b64 	%rd30, [retval0];
	} // callseq 8
	setp.lt.s32 	%p5, %r4, -1;
	@%p5 bra 	$L__BB1_9;
	and.b32  	%r9, %r7, 3;
	setp.lt.u32 	%p6, %r5, 3;
	mov.b32 	%r134, 0;
	@%p6 bra 	$L__BB1_6;
	and.b32  	%r134, %r7, -4;
	neg.s32 	%r138, %r134;
	add.s64 	%rd4, %rd1, 8;
	add.s64 	%rd70, %rd28, 8;
	mov.u32 	%r137, %r155;
$L__BB1_5:
	mul.wide.s32 	%rd31, %r137, 4;
	add.s64 	%rd32, %rd4, %rd31;
	ld.global.u32 	%r92, [%rd32+-8];
	st.u32 	[%rd70+-8], %r92;
	ld.global.u32 	%r93, [%rd32+-4];
	st.u32 	[%rd70+-4], %r93;
	ld.global.u32 	%r94, [%rd32];
	st.u32 	[%rd70], %r94;
	ld.global.u32 	%r95, [%rd32+4];
	st.u32 	[%rd70+4], %r95;
	add.s32 	%r138, %r138, 4;
	add.s32 	%r137, %r137, 4;
	add.s64 	%rd70, %rd70, 16;
	setp.eq.s32 	%p7, %r138, 0;
	@%p7 bra 	$L__BB1_6;
	bra.uni 	$L__BB1_5;
$L__BB1_6:
	setp.eq.s32 	%p8, %r9, 0;
	@%p8 bra 	$L__BB1_9;
	mul.wide.u32 	%rd33, %r134, 4;
	add.s64 	%rd69, %rd28, %rd33;
	add.s32 	%r136, %r134, %r155;
	neg.s32 	%r135, %r9;
$L__BB1_8:
	.pragma "nounroll";
	mul.wide.s32 	%rd34, %r136, 4;
	add.s64 	%rd35, %rd1, %rd34;
	ld.global.u32 	%r96, [%rd35];
	st.u32 	[%rd69], %r96;
	add.s64 	%rd69, %rd69, 4;
	add.s32 	%r136, %r136, 1;
	add.s32 	%r135, %r135, 1;
	setp.ne.s32 	%p9, %r135, 0;
	@%p9 bra 	$L__BB1_8;
$L__BB1_9:
	setp.lt.s32 	%p10, %r8, 1;
	@%p10 bra 	$L__BB1_16;
	sub.s32 	%r98, %r2, %r6;
	add.s32 	%r99, %r98, -2;
	and.b32  	%r19, %r8, 3;
	setp.lt.u32 	%p11, %r99, 3;
	mov.b32 	%r139, 0;
	@%p11 bra 	$L__BB1_13;
	and.b32  	%r139, %r8, 2147483644;
	neg.s32 	%r141, %r139;
	add.s64 	%rd73, %rd30, 8;
	mov.b32 	%r142, 0;
	cvt.s64.s32 	%rd37, %r6;
$L__BB1_12:
	cvt.s64.s32 	%rd36, %r142;
	add.s64 	%rd38, %rd37, %rd36;
	shl.b64 	%rd39, %rd38, 2;
	add.s64 	%rd40, %rd1, %rd39;
	ld.global.u32 	%r101, [%rd40+4];
	st.u32 	[%rd73+-8], %r101;
	ld.global.u32 	%r102, [%rd40+8];
	st.u32 	[%rd73+-4], %r102;
	ld.global.u32 	%r103, [%rd40+12];
	st.u32 	[%rd73], %r103;
	ld.global.u32 	%r104, [%rd40+16];
	st.u32 	[%rd73+4], %r104;
	add.s32 	%r142, %r142, 4;
	add.s32 	%r141, %r141, 4;
	add.s64 	%rd73, %rd73, 16;
	setp.eq.s32 	%p12, %r141, 0;
	@%p12 bra 	$L__BB1_13;
	bra.uni 	$L__BB1_12;
$L__BB1_13:
	setp.eq.s32 	%p13, %r19, 0;
	@%p13 bra 	$L__BB1_16;
	cvt.s64.s32 	%rd41, %r6;
	cvt.u64.u32 	%rd42, %r139;
	add.s64 	%rd43, %rd41, %rd42;
	shl.b64 	%rd44, %rd43, 2;
	add.s64 	%rd45, %rd44, %rd1;
	add.s64 	%rd72, %rd45, 4;
	mul.wide.u32 	%rd46, %r139, 4;
	add.s64 	%rd71, %rd30, %rd46;
	neg.s32 	%r140, %r19;
$L__BB1_15:
	.pragma "nounroll";
	ld.global.u32 	%r105, [%rd72];
	st.u32 	[%rd71], %r105;
	add.s64 	%rd72, %rd72, 4;
	add.s64 	%rd71, %rd71, 4;
	add.s32 	%r140, %r140, 1;
	setp.ne.s32 	%p14, %r140, 0;
	@%p14 bra 	$L__BB1_15;
$L__BB1_16:
	setp.lt.s32 	%p15, %r8, 1;
	setp.lt.s32 	%p16, %r4, -1;
	mov.b32 	%r154, 0;
	or.pred  	%p17, %p16, %p15;
	mov.u32 	%r153, %r154;
	@%p17 bra 	$L__BB1_19;
	mov.b32 	%r153, 0;
	mov.u32 	%r154, %r153;
$L__BB1_18:
	mul.wide.u32 	%rd47, %r154, 4;
	add.s64 	%rd48, %rd28, %rd47;
	ld.u32 	%r108, [%rd48];
	mul.wide.u32 	%rd49, %r153, 4;
	add.s64 	%rd50, %rd30, %rd49;
	ld.u32 	%r110, [%rd50];
	setp.gt.s32 	%p18, %r108, %r110;
	setp.le.s32 	%p19, %r108, %r110;
	selp.u32 	%r112, 1, 0, %p19;
	add.s32 	%r154, %r154, %r112;
	selp.u32 	%r113, 1, 0, %p18;
	add.s32 	%r153, %r153, %r113;
	min.s32 	%r114, %r108, %r110;
	mul.wide.s32 	%rd51, %r155, 4;
	add.s64 	%rd52, %rd1, %rd51;
	st.global.u32 	[%rd52], %r114;
	add.s32 	%r155, %r155, 1;
	setp.le.s32 	%p20, %r154, %r5;
	setp.lt.s32 	%p21, %r153, %r8;
	and.pred  	%p22, %p20, %p21;
	@%p22 bra 	$L__BB1_18;
$L__BB1_19:
	setp.lt.s32 	%p23, %r5, %r154;
	@%p23 bra 	$L__BB1_26;
	sub.s32 	%r116, %r7, %r154;
	and.b32  	%r37, %r116, 3;
	setp.eq.s32 	%p24, %r37, 0;
	mov.u32 	%r150, %r154;
	@%p24 bra 	$L__BB1_23;
	neg.s32 	%r146, %r37;
	mov.u32 	%r150, %r154;
$L__BB1_22:
	.pragma "nounroll";
	mul.wide.s32 	%rd53, %r155, 4;
	add.s64 	%rd54, %rd1, %rd53;
	mul.wide.s32 	%rd55, %r150, 4;
	add.s64 	%rd56, %rd28, %rd55;
	add.s32 	%r150, %r150, 1;
	ld.u32 	%r117, [%rd56];
	add.s32 	%r155, %r155, 1;
	st.global.u32 	[%rd54], %r117;
	add.s32 	%r146, %r146, 1;
	setp.ne.s32 	%p25, %r146, 0;
	@%p25 bra 	$L__BB1_22;
$L__BB1_23:
	sub.s32 	%r118, %r5, %r154;
	setp.lt.u32 	%p26, %r118, 3;
	@%p26 bra 	$L__BB1_26;
	add.s64 	%rd20, %rd1, 8;
	sub.s32 	%r162, %r150, %r5;
	add.s32 	%r161, %r150, -1;
$L__BB1_25:
	mul.wide.s32 	%rd57, %r155, 4;
	add.s64 	%rd58, %rd20, %rd57;
	add.s32 	%r119, %r161, 1;
	mul.wide.s32 	%rd59, %r119, 4;
	add.s64 	%rd60, %rd28, %rd59;
	ld.u32 	%r120, [%rd60];
	st.global.u32 	[%rd58+-8], %r120;
	ld.u32 	%r121, [%rd60+4];
	st.global.u32 	[%rd58+-4], %r121;
	ld.u32 	%r122, [%rd60+8];
	st.global.u32 	[%rd58], %r122;
	ld.u32 	%r123, [%rd60+12];
	add.s32 	%r155, %r155, 4;
	st.global.u32 	[%rd58+4], %r123;
	add.s32 	%r162, %r162, 4;
	add.s32 	%r161, %r161, 4;
	setp.eq.s32 	%p27, %r162, 1;
	@%p27 bra 	$L__BB1_26;
	bra.uni 	$L__BB1_25;
$L__BB1_26:
	setp.ge.s32 	%p28, %r153, %r8;
	@%p28 bra 	$L__BB1_33;
	not.b32 	%r124, %r153;
	add.s32 	%r125, %r2, %r124;
	sub.s32 	%r126, %r125, %r6;
	add.s32 	%r127, %r153, %r6;
	sub.s32 	%r128, %r2, %r127;
	add.s32 	%r57, %r128, -2;
	and.b32  	%r58, %r126, 3;
	setp.eq.s32 	%p29, %r58, 0;
	@%p29 bra 	$L__BB1_30;
	neg.s32 	%r156, %r58;
$L__BB1_29:
	.pragma "nounroll";
	mul.wide.s32 	%rd61, %r155, 4;
	add.s64 	%rd62, %rd1, %rd61;
	mul.wide.s32 	%rd63, %r153, 4;
	add.s64 	%rd64, %rd30, %rd63;
	add.s32 	%r153, %r153, 1;
	ld.u32 	%r129, [%rd64];
	add.s32 	%r155, %r155, 1;
	st.global.u32 	[%rd62], %r129;
	add.s32 	%r156, %r156, 1;
	setp.ne.s32 	%p30, %r156, 0;
	@%p30 bra 	$L__BB1_29;
$L__BB1_30:
	setp.lt.u32 	%p31, %r57, 3;
	@%p31 bra 	$L__BB1_33;
	add.s64 	%rd21, %rd30, 8;
	add.s64 	%rd22, %rd1, 8;
$L__BB1_32:
	mul.wide.s32 	%rd65, %r153, 4;
	add.s64 	%rd66, %rd21, %rd65;
	mul.wide.s32 	%rd67, %r155, 4;
	add.s64 	%rd68, %rd22, %rd67;
	ld.u32 	%r130, [%rd66+-8];
	st.global.u32 	[%rd68+-8], %r130;
	ld.u32 	%r131, [%rd66+-4];
	st.global.u32 	[%rd68+-4], %r131;
	ld.u32 	%r132, [%rd66];
	st.global.u32 	[%rd68], %r132;
	add.s32 	%r153, %r153, 4;
	ld.u32 	%r133, [%rd66+4];
	add.s32 	%r155, %r155, 4;
	st.global.u32 	[%rd68+4], %r133;
	setp.lt.s32 	%p32, %r153, %r8;
	@%p32 bra 	$L__BB1_32;
$L__BB1_33:
	{ // callseq 9, 0
	.param .b64 param0;
	st.param.b64 	[param0], %rd28;
	call.uni 
	free, 
	(
	param0
	);
	} // callseq 9
	{ // callseq 10, 0
	.param .b64 param0;
	st.param.b64 	[param0], %rd30;
	call.uni 
	free, 
	(
	param0
	);
	} // callseq 10
$L__BB1_34:
	ret;

}
.func  (.param .b64 func_retval0) __internal_accurate_pow(
	.param .b64 __internal_accurate_pow_param_0
)
{
	.reg .pred 	%p<8>;
	.reg .b32 	%r<46>;
	.reg .b32 	%f<3>;
	.reg .b64 	%fd<109>;

	ld.param.f64 	%fd10, [__internal_accurate_pow_param_0];
	mov.f64 	%fd11, 0d4000000000000000;
	{
	.reg .b32 %temp; 
	mov.b64 	{%temp, %r8}, %fd11;
	}
	{
	.reg .b32 %temp; 
	mov.b64 	{%r9, %temp}, %fd11;
	}
	shr.u32 	%r10, %r8, 20;
	setp.lt.u32 	%p1, %r8, 1048576;
	mov.f64 	%fd12, 0d4360000000000000;
	{
	.reg .b32 %temp; 
	mov.b64 	{%temp, %r11}, %fd12;
	}
	{
	.reg .b32 %temp; 
	mov.b64 	{%r12, %temp}, %fd12;
	}
	shr.u32 	%r13, %r11, 20;
	add.s32 	%r14, %r13, -54;
	selp.b32 	%r15, %r12, %r9, %p1;
	selp.b32 	%r16, %r11, %r8, %p1;
	selp.b32 	%r1, %r14, %r10, %p1;
	add.s32 	%r45, %r1, -1023;
	and.b32  	%r17, %r16, -2146435073;
	or.b32  	%r18, %r17, 1072693248;
	mov.b64 	%fd107, {%r15, %r18};
	setp.lt.u32 	%p2, %r18, 1073127583;
	@%p2 bra 	$L__BB2_2;
	{
	.reg .b32 %temp; 
	mov.b64 	{%r19, %temp}, %fd107;
	}
	{
	.reg .b32 %temp; 
	mov.b64 	{%temp, %r20}, %fd107;
	}
	add.s32 	%r21, %r20, -1048576;
	mov.b64 	%fd107, {%r19, %r21};
	add.s32 	%r45, %r1, -1022;
$L__BB2_2:
	add.f64 	%fd13, %fd107, 0dBFF0000000000000;
	add.f64 	%fd14, %fd107, 0d3FF0000000000000;
	rcp.approx.ftz.f64 	%fd15, %fd14;
	neg.f64 	%fd16, %fd14;
	fma.rn.f64 	%fd17, %fd16, %fd15, 0d3FF0000000000000;
	fma.rn.f64 	%fd18, %fd17, %fd17, %fd17;
	fma.rn.f64 	%fd19, %fd18, %fd15, %fd15;
	mul.f64 	%fd20, %fd13, %fd19;
	fma.rn.f64 	%fd21, %fd13, %fd19, %fd20;
	mul.f64 	%fd22, %fd21, %fd21;
	fma.rn.f64 	%fd23, %fd22, 0d3EB0F5FF7D2CAFE2, 0d3ED0F5D241AD3B5A;
	fma.rn.f64 	%fd24, %fd23, %fd22, 0d3EF3B20A75488A3F;
	fma.rn.f64 	%fd25, %fd24, %fd22, 0d3F1745CDE4FAECD5;
	fma.rn.f64 	%fd26, %fd25, %fd22, 0d3F3C71C7258A578B;
	fma.rn.f64 	%fd27, %fd26, %fd22, 0d3F6249249242B910;
	fma.rn.f64 	%fd28, %fd27, %fd22, 0d3F89999999999DFB;
	sub.f64 	%fd29, %fd13, %fd21;
	add.f64 	%fd30, %fd29, %fd29;
	neg.f64 	%fd31, %fd21;
	fma.rn.f64 	%fd32, %fd31, %fd13, %fd30;
	mul.f64 	%fd33, %fd19, %fd32;
	fma.rn.f64 	%fd34, %fd22, %fd28, 0d3FB5555555555555;
	mov.f64 	%fd35, 0d3FB5555555555555;
	sub.f64 	%fd36, %fd35, %fd34;
	fma.rn.f64 	%fd37, %fd22, %fd28, %fd36;
	add.f64 	%fd38, %fd37, 0dBC46A4CB00B9E7B0;
	add.f64 	%fd39, %fd34, %fd38;
	sub.f64 	%fd40, %fd34, %fd39;
	add.f64 	%fd41, %fd38, %fd40;
	mul.rn.f64 	%fd42, %fd21, %fd21;
	neg.f64 	%fd43, %fd42;
	fma.rn.f64 	%fd44, %fd21, %fd21, %fd43;
	{
	.reg .b32 %temp; 
	mov.b64 	{%r22, %temp}, %fd33;
	}
	{
	.reg .b32 %temp; 
	mov.b64 	{%temp, %r23}, %fd33;
	}
	add.s32 	%r24, %r23, 1048576;
	mov.b64 	%fd45, {%r22, %r24};
	fma.rn.f64 	%fd46, %fd21, %fd45, %fd44;
	mul.rn.f64 	%fd47, %fd42, %fd21;
	neg.f64 	%fd48, %fd47;
	fma.rn.f64 	%fd49, %fd42, %fd21, %fd48;
	fma.rn.f64 	%fd50, %fd42, %fd33, %fd49;
	fma.rn.f64 	%fd51, %fd46, %fd21, %fd50;
	mul.rn.f64 	%fd52, %fd39, %fd47;
	neg.f64 	%fd53, %fd52;
	fma.rn.f64 	%fd54, %fd39, %fd47, %fd53;
	fma.rn.f64 	%fd55, %fd39, %fd51, %fd54;
	fma.rn.f64 	%fd56, %fd41, %fd47, %fd55;
	add.f64 	%fd57, %fd52, %fd56;
	sub.f64 	%fd58, %fd52, %fd57;
	add.f64 	%fd59, %fd56, %fd58;
	add.f64 	%fd60, %fd21, %fd57;
	sub.f64 	%fd61, %fd21, %fd60;
	add.f64 	%fd62, %fd57, %fd61;
	add.f64 	%fd63, %fd59, %fd62;
	add.f64 	%fd64, %fd33, %fd63;
	add.f64 	%fd65, %fd60, %fd64;
	sub.f64 	%fd66, %fd60, %fd65;
	add.f64 	%fd67, %fd64, %fd66;
	xor.b32  	%r25, %r45, -2147483648;
	mov.b32 	%r26, 1127219200;
	mov.b64 	%fd68, {%r25, %r26};
	mov.b32 	%r27, -2147483648;
	mov.b64 	%fd69, {%r27, %r26};
	sub.f64 	%fd70, %fd68, %fd69;
	fma.rn.f64 	%fd71, %fd70, 0d3FE62E42FEFA39EF, %fd65;
	fma.rn.f64 	%fd72, %fd70, 0dBFE62E42FEFA39EF, %fd71;
	sub.f64 	%fd73, %fd72, %fd65;
	sub.f64 	%fd74, %fd67, %fd73;
	fma.rn.f64 	%fd75, %fd70, 0d3C7ABC9E3B39803F, %fd74;
	add.f64 	%fd76, %fd71, %fd75;
	sub.f64 	%fd77, %fd71, %fd76;
	add.f64 	%fd78, %fd75, %fd77;
	{
	.reg .b32 %temp; 
	mov.b64 	{%temp, %r28}, %fd10;
	}
	{
	.reg .b32 %temp; 
	mov.b64 	{%r29, %temp}, %fd10;
	}
	shl.b32 	%r30, %r28, 1;
	setp.gt.u32 	%p3, %r30, -33554433;
	and.b32  	%r31, %r28, -15728641;
	selp.b32 	%r32, %r31, %r28, %p3;
	mov.b64 	%fd79, {%r29, %r32};
	mul.rn.f64 	%fd80, %fd76, %fd79;
	neg.f64 	%fd81, %fd80;
	fma.rn.f64 	%fd82, %fd76, %fd79, %fd81;
	fma.rn.f64 	%fd83, %fd78, %fd79, %fd82;
	add.f64 	%fd4, %fd80, %fd83;
	sub.f64 	%fd84, %fd80, %fd4;
	add.f64 	%fd5, %fd83, %fd84;
	fma.rn.f64 	%fd85, %fd4, 0d3FF71547652B82FE, 0d4338000000000000;
	{
	.reg .b32 %temp; 
	mov.b64 	{%r5, %temp}, %fd85;
	}
	mov.f64 	%fd86, 0dC338000000000000;
	add.rn.f64 	%fd87, %fd85, %fd86;
	fma.rn.f64 	%fd88, %fd87, 0dBFE62E42FEFA39EF, %fd4;
	fma.rn.f64 	%fd89, %fd87, 0dBC7ABC9E3B39803F, %fd88;
	fma.rn.f64 	%fd90, %fd89, 0d3E5ADE1569CE2BDF, 0d3E928AF3FCA213EA;
	fma.rn.f64 	%fd91, %fd90, %fd89, 0d3EC71DEE62401315;
	fma.rn.f64 	%fd92, %fd91, %fd89, 0d3EFA01997C89EB71;
	fma.rn.f64 	%fd93, %fd92, %fd89, 0d3F2A01A014761F65;
	fma.rn.f64 	%fd94, %fd93, %fd89, 0d3F56C16C1852B7AF;
	fma.rn.f64 	%fd95, %fd94, %fd89, 0d3F81111111122322;
	fma.rn.f64 	%fd96, %fd95, %fd89, 0d3FA55555555502A1;
	fma.rn.f64 	%fd97, %fd96, %fd89, 0d3FC5555555555511;
	fma.rn.f64 	%fd98, %fd97, %fd89, 0d3FE000000000000B;
	fma.rn.f64 	%fd99, %fd98, %fd89, 0d3FF0000000000000;
	fma.rn.f64 	%fd100, %fd99, %fd89, 0d3FF0000000000000;
	{
	.reg .b32 %temp; 
	mov.b64 	{%r6, %temp}, %fd100;
	}
	{
	.reg .b32 %temp; 
	mov.b64 	{%temp, %r7}, %fd100;
	}
	shl.b32 	%r33, %r5, 20;
	add.s32 	%r34, %r33, %r7;
	mov.b64 	%fd108, {%r6, %r34};
	{
	.reg .b32 %temp; 
	mov.b64 	{%temp, %r35}, %fd4;
	}
	mov.b32 	%f2, %r35;
	abs.f32 	%f1, %f2;
	setp.lt.f32 	%p4, %f1, 0f4086232B;
	@%p4 bra 	$L__BB2_5;
	setp.lt.f64 	%p5, %fd4, 0d0000000000000000;
	add.f64 	%fd101, %fd4, 0d7FF0000000000000;
	selp.f64 	%fd108, 0d0000000000000000, %fd101, %p5;
	setp.geu.f32 	%p6, %f1, 0f40874800;
	@%p6 bra 	$L__BB2_5;
	shr.u32 	%r36, %r5, 31;
	add.s32 	%r37, %r5, %r36;
	shr.s32 	%r38, %r37, 1;
	shl.b32 	%r39, %r38, 20;
	add.s32 	%r40, %r7, %r39;
	mov.b64 	%fd102, {%r6, %r40};
	sub.s32 	%r41, %r5, %r38;
	shl.b32 	%r42, %r41, 20;
	add.s32 	%r43, %r42, 1072693248;
	mov.b32 	%r44, 0;
	mov.b64 	%fd103, {%r44, %r43};
	mul.f64 	%fd108, %fd103, %fd102;
$L__BB2_5:
	abs.f64 	%fd104, %fd108;
	setp.eq.f64 	%p7, %fd104, 0d7FF0000000000000;
	fma.rn.f64 	%fd105, %fd108, %fd5, %fd108;
	selp.f64 	%fd106, %fd108, %fd105, %p7;
	st.param.f64 	[func_retval0], %fd106;
	ret;

}


// ===== COMPILED SASS (sm_100) =====

	.target	sm_100

	.elftype	@"ET_EXEC"


//--------------------- .note.nv.tkinfo           --------------------------
	.section	.note.nv.tkinfo,"",@"SHT_NOTE"
	.sectionflags	@"SHF_NOTE_NV_TKINFO"
	.tkinfo
        /*0018*/ 	.word	0x00000002
        /*0030*/ 	.string	""
        /*0030*/ 	.string	"ptxas"
        /*0030*/ 	.string	"Cuda compilation tools, release 13.0, V13.0.88"
        /*0030*/ 	.string	"Build cuda_13.0.r13.0/compiler.36424714_0"
        /*0030*/ 	.string	"-arch sm_100 -m 64 "



//--------------------- .note.nv.cuinfo           --------------------------
	.section	.note.nv.cuinfo,"",@"SHT_NOTE"
	.sectionflags	@"SHF_NOTE_NV_CUINFO"
        /*0018*/ 	.short	0x0002
        /*001a*/ 	.short	0x0064
        /*001c*/ 	.short	0x0082
	.zero		2


//--------------------- .nv.info                  --------------------------
	.section	.nv.info,"",@"SHT_CUDA_INFO"
	.align	4


	//----- nvinfo : EIATTR_REGCOUNT
	.align		4
        /*0000*/ 	.byte	0x04, 0x2f
        /*0002*/ 	.short	(.L_1 - .L_0)
	.align		4
.L_0:
        /*0004*/ 	.word	index@(_Z14mergeSort_cudaPii)
        /*0008*/ 	.word	0x00000028


	//----- nvinfo : EIATTR_FRAME_SIZE
	.align		4
.L_1:
        /*000c*/ 	.byte	0x04, 0x11
        /*000e*/ 	.short	(.L_3 - .L_2)
	.align		4
.L_2:
        /*0010*/ 	.word	index@($_Z14mergeSort_cudaPii$__internal_accurate_pow)
        /*0014*/ 	.word	0x00000000


	//----- nvinfo : EIATTR_FRAME_SIZE
	.align		4
.L_3:
        /*0018*/ 	.byte	0x04, 0x11
        /*001a*/ 	.short	(.L_5 - .L_4)
	.align		4
.L_4:
        /*001c*/ 	.word	index@($_Z14mergeSort_cudaPii$_Z9mergeSortPiii)
        /*0020*/ 	.word	0x00000000


	//----- nvinfo : EIATTR_FRAME_SIZE
	.align		4
.L_5:
        /*0024*/ 	.byte	0x04, 0x11
        /*0026*/ 	.short	(.L_7 - .L_6)
	.align		4
.L_6:
        /*0028*/ 	.word	index@(_Z14mergeSort_cudaPii)
        /*002c*/ 	.word	0x00000000


	//----- nvinfo : EIATTR_MIN_STACK_SIZE
	.align		4
.L_7:
        /*0030*/ 	.byte	0x04, 0x12
        /*0032*/ 	.short	(.L_9 - .L_8)
	.align		4
.L_8:
        /*0034*/ 	.word	index@(_Z14mergeSort_cudaPii)
        /*0038*/ 	.word	0x00000000
.L_9:


//--------------------- .nv.compat                --------------------------
	.section	.nv.compat,"",@"SHT_CUDA_COMPAT_INFO"
	.align	4
        /*0000*/ 	.byte	0x02, 0x09, 0x00, 0x00, 0x02, 0x02, 0x01, 0x00, 0x02, 0x05, 0x05, 0x00, 0x03, 0x07, 0x01, 0x01
        /*0010*/ 	.byte	0x02, 0x03, 0x00, 0x00, 0x02, 0x06, 0x01, 0x00, 0x04, 0x0b, 0x08, 0x00, 0x01, 0x00, 0x00, 0x00
        /*0020*/ 	.byte	0x00, 0x00, 0x00, 0x00


//--------------------- .nv.info._Z14mergeSort_cudaPii --------------------------
	.section	.nv.info._Z14mergeSort_cudaPii,"",@"SHT_CUDA_INFO"
	.sectionflags	@""
	.align	4


	//----- nvinfo : EIATTR_CUDA_API_VERSION
	.align		4
        /*0000*/ 	.byte	0x04, 0x37
        /*0002*/ 	.short	(.L_11 - .L_10)
.L_10:
        /*0004*/ 	.word	0x00000082


	//----- nvinfo : EIATTR_KPARAM_INFO
	.align		4
.L_11:
        /*0008*/ 	.byte	0x04, 0x17
        /*000a*/ 	.short	(.L_13 - .L_12)
.L_12:
        /*000c*/ 	.word	0x00000000
        /*0010*/ 	.short	0x0001
        /*0012*/ 	.short	0x0008
        /*0014*/ 	.byte	0x00, 0xf0, 0x11, 0x00


	//----- nvinfo : EIATTR_KPARAM_INFO
	.align		4
.L_13:
        /*0018*/ 	.byte	0x04, 0x17
        /*001a*/ 	.short	(.L_15 - .L_14)
.L_14:
        /*001c*/ 	.word	0x00000000
        /*0020*/ 	.short	0x0000
        /*0022*/ 	.short	0x0000
        /*0024*/ 	.byte	0x00, 0xf5, 0x21, 0x00


	//----- nvinfo : EIATTR_SPARSE_MMA_MASK
	.align		4
.L_15:
        /*0028*/ 	.byte	0x03, 0x50
        /*002a*/ 	.short	0x0000


	//----- nvinfo : EIATTR_MAXREG_COUNT
	.align		4
        /*002c*/ 	.byte	0x03, 0x1b
        /*002e*/ 	.short	0x00ff


	//----- nvinfo : EIATTR_EXTERNS
	.align		4
        /*0030*/ 	.byte	0x04, 0x0f
        /*0032*/ 	.short	(.L_17 - .L_16)


	//   ....[0]....
	.align		4
.L_16:
        /*0034*/ 	.word	index@(malloc)


	//   ....[1]....
	.align		4
        /*0038*/ 	.word	index@(free)


	//----- nvinfo : EIATTR_MERCURY_ISA_VERSION
	.align		4
.L_17:
        /*003c*/ 	.byte	0x03, 0x5f
        /*003e*/ 	.short	0x0101


	//----- nvinfo : EIATTR_VRC_CTA_INIT_COUNT
	.align		4
        /*0040*/ 	.byte	0x02, 0x4a
	.zero		1
	.zero		1


	//----- nvinfo : EIATTR_SYSCALL_OFFSETS
	.align		4
        /*0044*/ 	.byte	0x04, 0x46
        /*0046*/ 	.short	(.L_19 - .L_18)


	//   ....[0]....
.L_18:
        /*0048*/ 	.word	0x00000290


	//   ....[1]....
        /*004c*/ 	.word	0x00000310


	//   ....[2]....
        /*0050*/ 	.word	0x00001280


	//   ....[3]....
        /*0054*/ 	.word	0x000012d0


	//   ....[4]....
        /*0058*/ 	.word	0x00001630


	//   ....[5]....
        /*005c*/ 	.word	0x000016b0


	//   ....[6]....
        /*0060*/ 	.word	0x00002840


	//   ....[7]....
        /*0064*/ 	.word	0x00002890


	//----- nvinfo : EIATTR_EXIT_INSTR_OFFSETS
	.align		4
.L_19:
        /*0068*/ 	.byte	0x04, 0x1c
        /*006a*/ 	.short	(.L_21 - .L_20)


	//   ....[0]....
.L_20:
        /*006c*/ 	.word	0x000001e0


	//   ....[1]....
        /*0070*/ 	.word	0x000012e0


	//----- nvinfo : EIATTR_CRS_STACK_SIZE
	.align		4
.L_21:
        /*0074*/ 	.byte	0x04, 0x1e
        /*0076*/ 	.short	(.L_23 - .L_22)
.L_22:
        /*0078*/ 	.word	0x00000000


	//----- nvinfo : EIATTR_CBANK_PARAM_SIZE
	.align		4
.L_23:
        /*007c*/ 	.byte	0x03, 0x19
        /*007e*/ 	.short	0x000c


	//----- nvinfo : EIATTR_PARAM_CBANK
	.align		4
        /*0080*/ 	.byte	0x04, 0x0a
        /*0082*/ 	.short	(.L_25 - .L_24)
	.align		4
.L_24:
        /*0084*/ 	.word	index@(.nv.constant0._Z14mergeSort_cudaPii)
        /*0088*/ 	.short	0x0380
        /*008a*/ 	.short	0x000c


	//----- nvinfo : EIATTR_SW_WAR
	.align		4
.L_25:
        /*008c*/ 	.byte	0x04, 0x36
        /*008e*/ 	.short	(.L_27 - .L_26)
.L_26:
        /*0090*/ 	.word	0x00000008
.L_27:


//--------------------- .nv.callgraph             --------------------------
	.section	.nv.callgraph,"",@"SHT_CUDA_CALLGRAPH"
	.align	4
	.sectionentsize	8
	.align		4
        /*0000*/ 	.word	0x00000000
	.align		4
        /*0004*/ 	.word	0xffffffff
	.align		4
        /*0008*/ 	.word	index@(_Z14mergeSort_cudaPii)
	.align		4
        /*000c*/ 	.word	index@(free)
	.align		4
        /*0010*/ 	.word	index@(_Z14mergeSort_cudaPii)
	.align		4
        /*0014*/ 	.word	index@(malloc)
	.align		4
        /*0018*/ 	.word	0x00000000
	.align		4
        /*001c*/ 	.word	0xfffffffe
	.align		4
        /*0020*/ 	.word	0x00000000
	.align		4
        /*0024*/ 	.word	0xfffffffd
	.align		4
        /*0028*/ 	.word	0x00000000
	.align		4
        /*002c*/ 	.word	0xfffffffc


//--------------------- .nv.constant4             --------------------------
	.section	.nv.constant4,"a",@progbits
	.align	8
	.align		8
.nv.constant4:
        /*0000*/ 	.dword	malloc
	.align		8
        /*0008*/ 	.dword	free


//--------------------- .text._Z14mergeSort_cudaPii --------------------------
	.section	.text._Z14mergeSort_cudaPii,"ax",@progbits
	.align	128
        .global         _Z14mergeSort_cudaPii
        .type           _Z14mergeSort_cudaPii,@function
        .size           _Z14mergeSort_cudaPii,(.L_x_67 - _Z14mergeSort_cudaPii)
        .other          _Z14mergeSort_cudaPii,@"STO_CUDA_ENTRY STV_DEFAULT"
_Z14mergeSort_cudaPii:
.text._Z14mergeSort_cudaPii:
[----:B------:R-:W0:Y:S01]  /*0000*/  LDC R1, c[0x0][0x37c] ;  /* 0x0000df00ff017b82 */ /* 0x000e220000000800 */
[----:B------:R-:W1:Y:S01]  /*0010*/  S2R R3, SR_TID.X ;  /* 0x0000000000037919 */ /* 0x000e620000002100 */
[----:B------:R-:W2:Y:S06]  /*0020*/  LDCU UR5, c[0x0][0x388] ;  /* 0x00007100ff0577ac */ /* 0x000eac0008000800 */
[----:B------:R-:W1:Y:S01]  /*0030*/  S2UR UR4, SR_CTAID.X ;  /* 0x00000000000479c3 */ /* 0x000e620000002500 */
[----:B------:R-:W-:Y:S01]  /*0040*/  MOV R0, 0xa0 ;  /* 0x000000a000007802 */ /* 0x000fe20000000f00 */
[----:B------:R-:W3:Y:S06]  /*0050*/  LDCU.64 UR36, c[0x0][0x358] ;  /* 0x00006b00ff2477ac */ /* 0x000eec0008000a00 */
[----:B------:R-:W1:Y:S01]  /*0060*/  LDC R2, c[0x0][0x360] ;  /* 0x0000d800ff027b82 */ /* 0x000e620000000800 */
[----:B--2---:R-:W2:Y:S02]  /*0070*/  I2F.F64 R4, UR5 ;  /* 0x0000000500047d12 */ /* 0x004ea40008201c00 */
[----:B0123--:R-:W-:-:S07]  /*0080*/  IMAD R2, R2, UR4, R3 ;  /* 0x0000000402027c24 */ /* 0x00ffce000f8e0203 */
[----:B------:R-:W-:Y:S05]  /*0090*/  CALL.REL.NOINC `($_Z14mergeSort_cudaPii$__internal_accurate_pow) ;  /* 0x0000002800587944 */ /* 0x000fea0003c00000 */
[----:B------:R-:W0:Y:S01]  /*00a0*/  LDCU UR4, c[0x0][0x388] ;  /* 0x00007100ff0477ac */ /* 0x000e220008000800 */
[----:B------:R-:W-:Y:S02]  /*00b0*/  IMAD.MOV.U32 R4, RZ, RZ, R3 ;  /* 0x000000ffff047224 */ /* 0x000fe400078e0003 */
[----:B------:R-:W-:-:S06]  /*00c0*/  IMAD.MOV.U32 R5, RZ, RZ, R6 ;  /* 0x000000ffff057224 */ /* 0x000fcc00078e0006 */
[----:B------:R-:W-:Y:S01]  /*00d0*/  DMUL R4, R4, 1024 ;  /* 0x4090000004047828 */ /* 0x000fe20000000000 */
[----:B0-----:R-:W-:Y:S01]  /*00e0*/  ISETP.NE.AND P0, PT, RZ, UR4, PT ;  /* 0x00000004ff007c0c */ /* 0x001fe2000bf05270 */
[----:B------:R-:W-:-:S08]  /*00f0*/  UISETP.NE.AND UP0, UPT, UR4, URZ, UPT ;  /* 0x000000ff0400728c */ /* 0x000fd0000bf05270 */
[----:B------:R-:W-:Y:S02]  /*0100*/  FSEL R5, R5, 4.5, P0 ;  /* 0x4090000005057808 */ /* 0x000fe40000000000 */
[----:B------:R-:W-:-:S04]  /*0110*/  FSEL R4, R4, RZ, P0 ;  /* 0x000000ff04047208 */ /* 0x000fc80000000000 */
[----:B------:R-:W0:Y:S02]  /*0120*/  F2I.F64.TRUNC R5, R4 ;  /* 0x0000000400057311 */ /* 0x000e24000030d100 */
[----:B0-----:R-:W-:-:S04]  /*0130*/  IMAD R2, R2, R5, RZ ;  /* 0x0000000502027224 */ /* 0x001fc800078e02ff */
[----:B------:R-:W-:-:S04]  /*0140*/  IMAD.IADD R23, R5, 0x1, R2 ;  /* 0x0000000105177824 */ /* 0x000fc800078e0202 */
[----:B------:R-:W-:Y:S01]  /*0150*/  VIADD R7, R23, 0xffffffff ;  /* 0xffffffff17077836 */ /* 0x000fe20000000000 */
[----:B------:R-:W-:Y:S06]  /*0160*/  BRA.U UP0, `(.L_x_0) ;  /* 0x0000000100207547 */ /* 0x000fec000b800000 */
[----:B------:R-:W0:Y:S01]  /*0170*/  LDCU.64 UR4, c[0x0][0x380] ;  /* 0x00007000ff0477ac */ /* 0x000e220008000a00 */
[----:B------:R-:W-:Y:S01]  /*0180*/  MOV R6, R2 ;  /* 0x0000000200067202 */ /* 0x000fe20000000f00 */
[----:B------:R-:W-:Y:S01]  /*0190*/  IMAD.MOV.U32 R21, RZ, RZ, 0x0 ;  /* 0x00000000ff157424 */ /* 0x000fe200078e00ff */
[----:B------:R-:W-:Y:S01]  /*01a0*/  MOV R20, 0x1e0 ;  /* 0x000001e000147802 */ /* 0x000fe20000000f00 */
[----:B0-----:R-:W-:Y:S02]  /*01b0*/  IMAD.U32 R4, RZ, RZ, UR4 ;  /* 0x00000004ff047e24 */ /* 0x001fe4000f8e00ff */
[----:B------:R-:W-:-:S07]  /*01c0*/  IMAD.U32 R5, RZ, RZ, UR5 ;  /* 0x00000005ff057e24 */ /* 0x000fce000f8e00ff */
[----:B------:R-:W-:Y:S05]  /*01d0*/  CALL.REL.NOINC `($_Z14mergeSort_cudaPii$_Z9mergeSortPiii) ;  /* 0x0000001000447944 */ /* 0x000fea0003c00000 */
[----:B------:R-:W-:Y:S05]  /*01e0*/  EXIT ;  /* 0x000000000000794d */ /* 0x000fea0003800000 */
.L_x_0:
[----:B------:R-:W-:Y:S01]  /*01f0*/  MOV R16, 0x0 ;  /* 0x0000000000107802 */ /* 0x000fe20000000f00 */
[----:B------:R-:W-:-:S03]  /*0200*/  IMAD.IADD R28, R7, 0x1, -R2 ;  /* 0x00000001071c7824 */ /* 0x000fc600078e0a02 */
[----:B------:R0:W1:Y:S02]  /*0210*/  LDC.64 R8, c[0x4][R16] ;  /* 0x0100000010087b82 */ /* 0x0000640000000a00 */
[----:B------:R-:W-:-:S04]  /*0220*/  LEA.HI R25, R28, R28, RZ, 0x1 ;  /* 0x0000001c1c197211 */ /* 0x000fc800078f08ff */
[----:B------:R-:W-:-:S04]  /*0230*/  SHF.R.S32.HI R25, RZ, 0x1, R25 ;  /* 0x00000001ff197819 */ /* 0x000fc80000011419 */
[----:B------:R-:W-:Y:S01]  /*0240*/  IADD3 R26, PT, PT, R25, 0x1, RZ ;  /* 0x00000001191a7810 */ /* 0x000fe20007ffe0ff */
[----:B------:R-:W-:-:S04]  /*0250*/  IMAD.IADD R24, R2, 0x1, R25 ;  /* 0x0000000102187824 */ /* 0x000fc800078e0219 */
[----:B------:R-:W-:-:S04]  /*0260*/  IMAD.WIDE R4, R26, 0x4, RZ ;  /* 0x000000041a047825 */ /* 0x000fc800078e02ff */
[----:B0-----:R-:W-:-:S07]  /*0270*/  IMAD.IADD R22, R7, 0x1, -R24 ;  /* 0x0000000107167824 */ /* 0x001fce00078e0a18 */
[----:B------:R-:W-:-:S07]  /*0280*/  LEPC R20, `(.L_x_1) ;  /* 0x000000001014794e */ /* 0x000fce0000000000 */
[----:B-1----:R-:W-:Y:S05]  /*0290*/  CALL.ABS.NOINC R8 ;  /* 0x0000000008007343 */ /* 0x002fea0003c00000 */
.L_x_1:
[----:B------:R-:W-:Y:S01]  /*02a0*/  IMAD.WIDE R6, R22, 0x4, RZ ;  /* 0x0000000416067825 */ /* 0x000fe200078e02ff */
[----:B------:R0:W1:Y:S03]  /*02b0*/  LDC.64 R8, c[0x4][R16] ;  /* 0x0100000010087b82 */ /* 0x0000660000000a00 */
[----:B------:R-:W-:Y:S02]  /*02c0*/  IMAD.MOV.U32 R17, RZ, RZ, R5 ;  /* 0x000000ffff117224 */ /* 0x000fe400078e0005 */
[----:B------:R-:W-:Y:S02]  /*02d0*/  IMAD.MOV.U32 R5, RZ, RZ, R7 ;  /* 0x000000ffff057224 */ /* 0x000fe400078e0007 */
[----:B0-----:R-:W-:Y:S01]  /*02e0*/  IMAD.MOV.U32 R16, RZ, RZ, R4 ;  /* 0x000000ffff107224 */ /* 0x001fe200078e0004 */
[----:B------:R-:W-:-:S07]  /*02f0*/  MOV R4, R6 ;  /* 0x0000000600047202 */ /* 0x000fce0000000f00 */
[----:B------:R-:W-:-:S07]  /*0300*/  LEPC R20, `(.L_x_2) ;  /* 0x000000001014794e */ /* 0x000fce0000000000 */
[----:B-1----:R-:W-:Y:S05]  /*0310*/  CALL.ABS.NOINC R8 ;  /* 0x0000000008007343 */ /* 0x002fea0003c00000 */
.L_x_2:
[----:B------:R-:W-:Y:S01]  /*0320*/  ISETP.GE.AND P0, PT, R28, -0x1, PT ;  /* 0xffffffff1c00780c */ /* 0x000fe20003f06270 */
[----:B------:R-:W-:Y:S01]  /*0330*/  BSSY.RECONVERGENT B0, `(.L_x_3) ;  /* 0x0000036000007945 */ /* 0x000fe20003800200 */
[----:B------:R-:W-:Y:S02]  /*0340*/  IMAD.MOV.U32 R18, RZ, RZ, R4 ;  /* 0x000000ffff127224 */ /* 0x000fe400078e0004 */
[----:B------:R-:W-:-:S09]  /*0350*/  IMAD.MOV.U32 R19, RZ, RZ, R5 ;  /* 0x000000ffff137224 */ /* 0x000fd200078e0005 */
[----:B------:R-:W-:Y:S05]  /*0360*/  @!P0 BRA `(.L_x_4) ;  /* 0x0000000000c88947 */ /* 0x000fea0003800000 */
[----:B------:R-:W-:Y:S01]  /*0370*/  ISETP.GE.U32.AND P1, PT, R25, 0x3, PT ;  /* 0x000000031900780c */ /* 0x000fe20003f26070 */
[----:B------:R-:W-:Y:S01]  /*0380*/  BSSY.RECONVERGENT B1, `(.L_x_5) ;  /* 0x000001e000017945 */ /* 0x000fe20003800200 */
[----:B------:R-:W-:Y:S01]  /*0390*/  LOP3.LUT R12, R26, 0x3, RZ, 0xc0, !PT ;  /* 0x000000031a0c7812 */ /* 0x000fe200078ec0ff */
[----:B------:R-:W-:-:S03]  /*03a0*/  IMAD.MOV.U32 R3, RZ, RZ, RZ ;  /* 0x000000ffff037224 */ /* 0x000fc600078e00ff */
[----:B------:R-:W-:-:S07]  /*03b0*/  ISETP.NE.AND P0, PT, R12, RZ, PT ;  /* 0x000000ff0c00720c */ /* 0x000fce0003f05270 */
[----:B------:R-:W-:Y:S06]  /*03c0*/  @!P1 BRA `(.L_x_6) ;  /* 0x0000000000649947 */ /* 0x000fec0003800000 */
[----:B------:R-:W0:Y:S01]  /*03d0*/  LDC.64 R8, c[0x0][0x380] ;  /* 0x0000e000ff087b82 */ /* 0x000e220000000a00 */
[----:B------:R-:W-:Y:S01]  /*03e0*/  IADD3 R10, P2, PT, R16, 0x8, RZ ;  /* 0x00000008100a7810 */ /* 0x000fe20007f5e0ff */
[----:B------:R-:W-:Y:S01]  /*03f0*/  IMAD.MOV.U32 R11, RZ, RZ, R2 ;  /* 0x000000ffff0b7224 */ /* 0x000fe200078e0002 */
[----:B------:R-:W-:-:S03]  /*0400*/  LOP3.LUT R3, R26, 0xfffffffc, RZ, 0xc0, !PT ;  /* 0xfffffffc1a037812 */ /* 0x000fc600078ec0ff */
[----:B------:R-:W-:Y:S02]  /*0410*/  IMAD.X R29, RZ, RZ, R17, P2 ;  /* 0x000000ffff1d7224 */ /* 0x000fe400010e0611 */
[----:B------:R-:W-:Y:S01]  /*0420*/  IMAD.MOV R0, RZ, RZ, -R3 ;  /* 0x000000ffff007224 */ /* 0x000fe200078e0a03 */
[----:B0-----:R-:W-:-:S04]  /*0430*/  IADD3 R8, P1, PT, R8, 0x8, RZ ;  /* 0x0000000808087810 */ /* 0x001fc80007f3e0ff */
[----:B------:R-:W-:-:S09]  /*0440*/  IADD3.X R9, PT, PT, RZ, R9, RZ, P1, !PT ;  /* 0x00000009ff097210 */ /* 0x000fd20000ffe4ff */
.L_x_7:
[----:B------:R-:W-:-:S05]  /*0450*/  IMAD.WIDE R4, R11, 0x4, R8 ;  /* 0x000000040b047825 */ /* 0x000fca00078e0208 */
[----:B0-----:R-:W2:Y:S01]  /*0460*/  LDG.E R13, desc[UR36][R4.64+-0x8] ;  /* 0xfffff824040d7981 */ /* 0x001ea2000c1e1900 */
[----:B------:R-:W-:Y:S01]  /*0470*/  IMAD.MOV.U32 R6, RZ, RZ, R10 ;  /* 0x000000ffff067224 */ /* 0x000fe200078e000a */
[----:B------:R-:W-:-:S05]  /*0480*/  MOV R7, R29 ;  /* 0x0000001d00077202 */ /* 0x000fca0000000f00 */
[----:B--2---:R0:W-:Y:S04]  /*0490*/  ST.E desc[UR36][R6.64+-0x8], R13 ;  /* 0xfffff80d06007985 */ /* 0x0041e8000c101924 */
[----:B------:R-:W2:Y:S04]  /*04a0*/  LDG.E R15, desc[UR36][R4.64+-0x4] ;  /* 0xfffffc24040f7981 */ /* 0x000ea8000c1e1900 */
[----:B--2---:R0:W-:Y:S04]  /*04b0*/  ST.E desc[UR36][R6.64+-0x4], R15 ;  /* 0xfffffc0f06007985 */ /* 0x0041e8000c101924 */
[----:B------:R-:W2:Y:S04]  /*04c0*/  LDG.E R21, desc[UR36][R4.64] ;  /* 0x0000002404157981 */ /* 0x000ea8000c1e1900 */
[----:B--2---:R0:W-:Y:S04]  /*04d0*/  ST.E desc[UR36][R6.64], R21 ;  /* 0x0000001506007985 */ /* 0x0041e8000c101924 */
[----:B------:R-:W2:Y:S01]  /*04e0*/  LDG.E R27, desc[UR36][R4.64+0x4] ;  /* 0x00000424041b7981 */ /* 0x000ea2000c1e1900 */
[----:B------:R-:W-:Y:S01]  /*04f0*/  VIADD R0, R0, 0x4 ;  /* 0x0000000400007836 */ /* 0x000fe20000000000 */
[----:B------:R-:W-:Y:S01]  /*0500*/  IADD3 R10, P2, PT, R6, 0x10, RZ ;  /* 0x00000010060a7810 */ /* 0x000fe20007f5e0ff */
[----:B------:R-:W-:-:S03]  /*0510*/  VIADD R11, R11, 0x4 ;  /* 0x000000040b0b7836 */ /* 0x000fc60000000000 */
[----:B------:R-:W-:Y:S01]  /*0520*/  ISETP.NE.AND P1, PT, R0, RZ, PT ;  /* 0x000000ff0000720c */ /* 0x000fe20003f25270 */
[----:B------:R-:W-:Y:S01]  /*0530*/  IMAD.X R29, RZ, RZ, R7, P2 ;  /* 0x000000ffff1d7224 */ /* 0x000fe200010e0607 */
[----:B--2---:R0:W-:Y:S11]  /*0540*/  ST.E desc[UR36][R6.64+0x4], R27 ;  /* 0x0000041b06007985 */ /* 0x0041f6000c101924 */
[----:B------:R-:W-:Y:S05]  /*0550*/  @P1 BRA `(.L_x_7) ;  /* 0xfffffffc00bc1947 */ /* 0x000fea000383ffff */
.L_x_6:
[----:B------:R-:W-:Y:S05]  /*0560*/  BSYNC.RECONVERGENT B1 ;  /* 0x0000000000017941 */ /* 0x000fea0003800200 */
.L_x_5:
[----:B------:R-:W-:Y:S05]  /*0570*/  @!P0 BRA `(.L_x_4) ;  /* 0x0000000000448947 */ /* 0x000fea0003800000 */
[----:B0-----:R-:W0:Y:S01]  /*0580*/  LDC.64 R6, c[0x0][0x380] ;  /* 0x0000e000ff067b82 */ /* 0x001e220000000a00 */
[----:B------:R-:W-:-:S04]  /*0590*/  IMAD.WIDE.U32 R4, R3, 0x4, R16 ;  /* 0x0000000403047825 */ /* 0x000fc800078e0010 */
[----:B------:R-:W-:Y:S01]  /*05a0*/  IMAD.MOV.U32 R8, RZ, RZ, R4 ;  /* 0x000000ffff087224 */ /* 0x000fe200078e0004 */
[----:B------:R-:W-:Y:S01]  /*05b0*/  MOV R11, R5 ;  /* 0x00000005000b7202 */ /* 0x000fe20000000f00 */
[----:B------:R-:W-:Y:S02]  /*05c0*/  IMAD.MOV R0, RZ, RZ, -R12 ;  /* 0x000000ffff007224 */ /* 0x000fe400078e0a0c */
[----:B------:R-:W-:-:S07]  /*05d0*/  IMAD.IADD R3, R2, 0x1, R3 ;  /* 0x0000000102037824 */ /* 0x000fce00078e0203 */
.L_x_8:
[----:B01----:R-:W-:-:S05]  /*05e0*/  IMAD.WIDE R4, R3, 0x4, R6 ;  /* 0x0000000403047825 */ /* 0x003fca00078e0206 */
[----:B------:R0:W2:Y:S01]  /*05f0*/  LDG.E R9, desc[UR36][R4.64] ;  /* 0x0000002404097981 */ /* 0x0000a2000c1e1900 */
[----:B------:R-:W-:Y:S01]  /*0600*/  IADD3 R0, PT, PT, R0, 0x1, RZ ;  /* 0x0000000100007810 */ /* 0x000fe20007ffe0ff */
[----:B------:R-:W-:-:S03]  /*0610*/  VIADD R3, R3, 0x1 ;  /* 0x0000000103037836 */ /* 0x000fc60000000000 */
[----:B------:R-:W-:Y:S01]  /*0620*/  ISETP.NE.AND P0, PT, R0, RZ, PT ;  /* 0x000000ff0000720c */ /* 0x000fe20003f05270 */
[----:B0-----:R-:W-:Y:S01]  /*0630*/  IMAD.MOV.U32 R4, RZ, RZ, R8 ;  /* 0x000000ffff047224 */ /* 0x001fe200078e0008 */
[----:B------:R-:W-:Y:S01]  /*0640*/  IADD3 R8, P1, PT, R8, 0x4, RZ ;  /* 0x0000000408087810 */ /* 0x000fe20007f3e0ff */
[----:B------:R-:W-:-:S04]  /*0650*/  IMAD.MOV.U32 R5, RZ, RZ, R11 ;  /* 0x000000ffff057224 */ /* 0x000fc800078e000b */
[----:B------:R-:W-:Y:S01]  /*0660*/  IMAD.X R11, RZ, RZ, R11, P1 ;  /* 0x000000ffff0b7224 */ /* 0x000fe200008e060b */
[----:B--2---:R1:W-:Y:S05]  /*0670*/  ST.E desc[UR36][R4.64], R9 ;  /* 0x0000000904007985 */ /* 0x0043ea000c101924 */
[----:B------:R-:W-:Y:S05]  /*0680*/  @P0 BRA `(.L_x_8) ;  /* 0xfffffffc00d40947 */ /* 0x000fea000383ffff */
.L_x_4:
[----:B------:R-:W-:Y:S05]  /*0690*/  BSYNC.RECONVERGENT B0 ;  /* 0x0000000000007941 */ /* 0x000fea0003800200 */
.L_x_3:
[----:B------:R-:W-:Y:S01]  /*06a0*/  ISETP.GE.AND P0, PT, R22, 0x1, PT ;  /* 0x000000011600780c */ /* 0x000fe20003f06270 */
[----:B------:R-:W-:-:S12]  /*06b0*/  BSSY.RECONVERGENT B0, `(.L_x_9) ;  /* 0x000003e000007945 */ /* 0x000fd80003800200 */
[----:B------:R-:W-:Y:S05]  /*06c0*/  @!P0 BRA `(.L_x_10) ;  /* 0x0000000000f08947 */ /* 0x000fea0003800000 */
[C---:B------:R-:W-:Y:S01]  /*06d0*/  VIADD R0, R22.reuse, 0xffffffff ;  /* 0xffffffff16007836 */ /* 0x040fe20000000000 */
[----:B------:R-:W-:Y:S01]  /*06e0*/  LOP3.LUT R10, R22, 0x3, RZ, 0xc0, !PT ;  /* 0x00000003160a7812 */ /* 0x000fe200078ec0ff */
[----:B------:R-:W-:Y:S01]  /*06f0*/  BSSY.RECONVERGENT B1, `(.L_x_11) ;  /* 0x0000020000017945 */ /* 0x000fe20003800200 */
[----:B------:R-:W-:Y:S02]  /*0700*/  IMAD.MOV.U32 R3, RZ, RZ, RZ ;  /* 0x000000ffff037224 */ /* 0x000fe400078e00ff */
[----:B------:R-:W-:Y:S02]  /*0710*/  ISETP.GE.U32.AND P1, PT, R0, 0x3, PT ;  /* 0x000000030000780c */ /* 0x000fe40003f26070 */
[----:B------:R-:W-:-:S11]  /*0720*/  ISETP.NE.AND P0, PT, R10, RZ, PT ;  /* 0x000000ff0a00720c */ /* 0x000fd60003f05270 */
[----:B------:R-:W-:Y:S05]  /*0730*/  @!P1 BRA `(.L_x_12) ;  /* 0x00000000006c9947 */ /* 0x000fea0003800000 */
[----:B------:R-:W-:Y:S01]  /*0740*/  IADD3 R8, P1, PT, R18, 0x8, RZ ;  /* 0x0000000812087810 */ /* 0x000fe20007f3e0ff */
[----:B-1----:R-:W-:Y:S01]  /*0750*/  HFMA2 R9, -RZ, RZ, 0, 0 ;  /* 0x00000000ff097431 */ /* 0x002fe200000001ff */
[----:B------:R-:W-:Y:S02]  /*0760*/  LOP3.LUT R3, R22, 0x7ffffffc, RZ, 0xc0, !PT ;  /* 0x7ffffffc16037812 */ /* 0x000fe400078ec0ff */
[----:B------:R-:W-:Y:S01]  /*0770*/  SHF.R.S32.HI R12, RZ, 0x1f, R24 ;  /* 0x0000001fff0c7819 */ /* 0x000fe20000011418 */
[----:B0-----:R-:W-:Y:S02]  /*0780*/  IMAD.X R27, RZ, RZ, R19, P1 ;  /* 0x000000ffff1b7224 */ /* 0x001fe400008e0613 */
[----:B------:R-:W-:-:S07]  /*0790*/  IMAD.MOV R0, RZ, RZ, -R3 ;  /* 0x000000ffff007224 */ /* 0x000fce00078e0a03 */
.L_x_13:
[----:B------:R-:W0:Y:S01]  /*07a0*/  LDCU.64 UR4, c[0x0][0x380] ;  /* 0x00007000ff0477ac */ /* 0x000e220008000a00 */
[----:B------:R-:W-:-:S04]  /*07b0*/  IADD3 R5, P1, PT, R24, R9, RZ ;  /* 0x0000000918057210 */ /* 0x000fc80007f3e0ff */
[----:B--2---:R-:W-:Y:S02]  /*07c0*/  LEA.HI.X.SX32 R6, R9, R12, 0x1, P1 ;  /* 0x0000000c09067211 */ /* 0x004fe400008f0eff */
[----:B0-----:R-:W-:-:S04]  /*07d0*/  LEA R4, P1, R5, UR4, 0x2 ;  /* 0x0000000405047c11 */ /* 0x001fc8000f8210ff */
[----:B------:R-:W-:-:S05]  /*07e0*/  LEA.HI.X R5, R5, UR5, R6, 0x2, P1 ;  /* 0x0000000505057c11 */ /* 0x000fca00088f1406 */
[----:B------:R-:W2:Y:S01]  /*07f0*/  LDG.E R11, desc[UR36][R4.64+0x4] ;  /* 0x00000424040b7981 */ /* 0x000ea2000c1e1900 */
[----:B------:R-:W-:Y:S02]  /*0800*/  IMAD.MOV.U32 R6, RZ, RZ, R8 ;  /* 0x000000ffff067224 */ /* 0x000fe400078e0008 */
[----:B------:R-:W-:-:S05]  /*0810*/  IMAD.MOV.U32 R7, RZ, RZ, R27 ;  /* 0x000000ffff077224 */ /* 0x000fca00078e001b */
[----:B--2---:R2:W-:Y:S04]  /*0820*/  ST.E desc[UR36][R6.64+-0x8], R11 ;  /* 0xfffff80b06007985 */ /* 0x0045e8000c101924 */
[----:B------:R-:W3:Y:S04]  /*0830*/  LDG.E R13, desc[UR36][R4.64+0x8] ;  /* 0x00000824040d7981 */ /* 0x000ee8000c1e1900 */
[----:B---3--:R2:W-:Y:S04]  /*0840*/  ST.E desc[UR36][R6.64+-0x4], R13 ;  /* 0xfffffc0d06007985 */ /* 0x0085e8000c101924 */
[----:B------:R-:W3:Y:S04]  /*0850*/  LDG.E R15, desc[UR36][R4.64+0xc] ;  /* 0x00000c24040f7981 */ /* 0x000ee8000c1e1900 */
[----:B---3--:R2:W-:Y:S04]  /*0860*/  ST.E desc[UR36][R6.64], R15 ;  /* 0x0000000f06007985 */ /* 0x0085e8000c101924 */
[----:B------:R-:W3:Y:S01]  /*0870*/  LDG.E R21, desc[UR36][R4.64+0x10] ;  /* 0x0000102404157981 */ /* 0x000ee2000c1e1900 */
[----:B------:R-:W-:Y:S01]  /*0880*/  IADD3 R0, PT, PT, R0, 0x4, RZ ;  /* 0x0000000400007810 */ /* 0x000fe20007ffe0ff */
[----:B------:R-:W-:Y:S01]  /*0890*/  VIADD R9, R9, 0x4 ;  /* 0x0000000409097836 */ /* 0x000fe20000000000 */
[----:B------:R-:W-:-:S02]  /*08a0*/  IADD3 R8, P2, PT, R6, 0x10, RZ ;  /* 0x0000001006087810 */ /* 0x000fc40007f5e0ff */
[----:B------:R-:W-:-:S03]  /*08b0*/  ISETP.NE.AND P1, PT, R0, RZ, PT ;  /* 0x000000ff0000720c */ /* 0x000fc60003f25270 */
[----:B------:R-:W-:Y:S01]  /*08c0*/  IMAD.X R27, RZ, RZ, R7, P2 ;  /* 0x000000ffff1b7224 */ /* 0x000fe200010e0607 */
[----:B---3--:R2:W-:Y:S09]  /*08d0*/  ST.E desc[UR36][R6.64+0x4], R21 ;  /* 0x0000041506007985 */ /* 0x0085f2000c101924 */
[----:B------:R-:W-:Y:S05]  /*08e0*/  @P1 BRA `(.L_x_13) ;  /* 0xfffffffc00ac1947 */ /* 0x000fea000383ffff */
.L_x_12:
[----:B------:R-:W-:Y:S05]  /*08f0*/  BSYNC.RECONVERGENT B1 ;  /* 0x0000000000017941 */ /* 0x000fea0003800200 */
.L_x_11:
[----:B------:R-:W-:Y:S05]  /*0900*/  @!P0 BRA `(.L_x_10) ;  /* 0x0000000000608947 */ /* 0x000fea0003800000 */
[----:B------:R-:W3:Y:S01]  /*0910*/  LDCU.64 UR4, c[0x0][0x380] ;  /* 0x00007000ff0477ac */ /* 0x000ee20008000a00 */
[----:B-1----:R-:W-:Y:S01]  /*0920*/  IADD3 R9, P0, PT, R24, R3, RZ ;  /* 0x0000000318097210 */ /* 0x002fe20007f1e0ff */
[----:B------:R-:W-:-:S03]  /*0930*/  IMAD.WIDE.U32 R4, R3, 0x4, R18 ;  /* 0x0000000403047825 */ /* 0x000fc600078e0012 */
[----:B------:R-:W-:Y:S01]  /*0940*/  LEA.HI.X.SX32 R0, R24, RZ, 0x1, P0 ;  /* 0x000000ff18007211 */ /* 0x000fe200000f0eff */
[----:B0-2---:R-:W-:Y:S02]  /*0950*/  IMAD.MOV.U32 R6, RZ, RZ, R4 ;  /* 0x000000ffff067224 */ /* 0x005fe400078e0004 */
[----:B------:R-:W-:Y:S01]  /*0960*/  IMAD.MOV.U32 R7, RZ, RZ, R5 ;  /* 0x000000ffff077224 */ /* 0x000fe200078e0005 */
[----:B---3--:R-:W-:-:S04]  /*0970*/  LEA R8, P1, R9, UR4, 0x2 ;  /* 0x0000000409087c11 */ /* 0x008fc8000f8210ff */
[----:B------:R-:W-:Y:S02]  /*0980*/  IADD3 R8, P0, PT, R8, 0x4, RZ ;  /* 0x0000000408087810 */ /* 0x000fe40007f1e0ff */
[----:B------:R-:W-:Y:S02]  /*0990*/  LEA.HI.X R9, R9, UR5, R0, 0x2, P1 ;  /* 0x0000000509097c11 */ /* 0x000fe400088f1400 */
[----:B------:R-:W-:-:S03]  /*09a0*/  IADD3 R0, PT, PT, -R10, RZ, RZ ;  /* 0x000000ff0a007210 */ /* 0x000fc60007ffe1ff */
[----:B------:R-:W-:-:S07]  /*09b0*/  IMAD.X R9, RZ, RZ, R9, P0 ;  /* 0x000000ffff097224 */ /* 0x000fce00000e0609 */
.L_x_14:
[----:B---3--:R-:W-:Y:S02]  /*09c0*/  IMAD.MOV.U32 R4, RZ, RZ, R8 ;  /* 0x000000ffff047224 */ /* 0x008fe400078e0008 */
[----:B------:R-:W-:-:S05]  /*09d0*/  IMAD.MOV.U32 R5, RZ, RZ, R9 ;  /* 0x000000ffff057224 */ /* 0x000fca00078e0009 */
[----:B------:R0:W2:Y:S01]  /*09e0*/  LDG.E R3, desc[UR36][R4.64] ;  /* 0x0000002404037981 */ /* 0x0000a2000c1e1900 */
[----:B------:R-:W-:Y:S01]  /*09f0*/  VIADD R0, R0, 0x1 ;  /* 0x0000000100007836 */ /* 0x000fe20000000000 */
[----:B------:R-:W-:-:S04]  /*0a00*/  IADD3 R8, P1, PT, R8, 0x4, RZ ;  /* 0x0000000408087810 */ /* 0x000fc80007f3e0ff */
[----:B------:R-:W-:Y:S01]  /*0a10*/  ISETP.NE.AND P0, PT, R0, RZ, PT ;  /* 0x000000ff0000720c */ /* 0x000fe20003f05270 */
[----:B------:R-:W-:Y:S02]  /*0a20*/  IMAD.X R9, RZ, RZ, R9, P1 ;  /* 0x000000ffff097224 */ /* 0x000fe400008e0609 */
[----:B0-----:R-:W-:Y:S01]  /*0a30*/  IMAD.MOV.U32 R4, RZ, RZ, R6 ;  /* 0x000000ffff047224 */ /* 0x001fe200078e0006 */
[----:B------:R-:W-:Y:S02]  /*0a40*/  MOV R5, R7 ;  /* 0x0000000700057202 */ /* 0x000fe40000000f00 */
[----:B------:R-:W-:-:S05]  /*0a50*/  IADD3 R6, P2, PT, R6, 0x4, RZ ;  /* 0x0000000406067810 */ /* 0x000fca0007f5e0ff */
[----:B------:R-:W-:Y:S01]  /*0a60*/  IMAD.X R7, RZ, RZ, R7, P2 ;  /* 0x000000ffff077224 */ /* 0x000fe200010e0607 */
[----:B--2---:R3:W-:Y:S01]  /*0a70*/  ST.E desc[UR36][R4.64], R3 ;  /* 0x0000000304007985 */ /* 0x0047e2000c101924 */
[----:B------:R-:W-:Y:S06]  /*0a80*/  @P0 BRA `(.L_x_14) ;  /* 0xfffffffc00cc0947 */ /* 0x000fec000383ffff */
.L_x_10:
[----:B------:R-:W-:Y:S05]  /*0a90*/  BSYNC.RECONVERGENT B0 ;  /* 0x0000000000007941 */ /* 0x000fea0003800200 */
.L_x_9:
[----:B------:R-:W-:Y:S01]  /*0aa0*/  ISETP.GE.AND P0, PT, R22, 0x1, PT ;  /* 0x000000011600780c */ /* 0x000fe20003f06270 */
[----:B------:R-:W-:Y:S01]  /*0ab0*/  BSSY.RECONVERGENT B0, `(.L_x_15) ;  /* 0x000001d000007945 */ /* 0x000fe20003800200 */
[----:B---3--:R-:W-:Y:S02]  /*0ac0*/  HFMA2 R3, -RZ, RZ, 0, 0 ;  /* 0x00000000ff037431 */ /* 0x008fe400000001ff */
[----:B------:R-:W-:Y:S01]  /*0ad0*/  IMAD.MOV.U32 R0, RZ, RZ, RZ ;  /* 0x000000ffff007224 */ /* 0x000fe200078e00ff */
[----:B------:R-:W-:-:S13]  /*0ae0*/  ISETP.LT.OR P0, PT, R28, -0x1, !P0 ;  /* 0xffffffff1c00780c */ /* 0x000fda0004701670 */
[----:B------:R-:W-:Y:S05]  /*0af0*/  @P0 BRA `(.L_x_16) ;  /* 0x0000000000600947 */ /* 0x000fea0003800000 */
[----:B--2---:R-:W2:Y:S01]  /*0b00*/  LDC.64 R10, c[0x0][0x380] ;  /* 0x0000e000ff0a7b82 */ /* 0x004ea20000000a00 */
[----:B------:R-:W-:Y:S02]  /*0b10*/  IMAD.MOV.U32 R3, RZ, RZ, RZ ;  /* 0x000000ffff037224 */ /* 0x000fe400078e00ff */
[----:B------:R-:W-:-:S07]  /*0b20*/  IMAD.MOV.U32 R0, RZ, RZ, RZ ;  /* 0x000000ffff007224 */ /* 0x000fce00078e00ff */
.L_x_17:
[----:B0-----:R-:W-:Y:S02]  /*0b30*/  IMAD.MOV.U32 R6, RZ, RZ, R18 ;  /* 0x000000ffff067224 */ /* 0x001fe400078e0012 */
[----:B------:R-:W-:Y:S02]  /*0b40*/  IMAD.MOV.U32 R7, RZ, RZ, R19 ;  /* 0x000000ffff077224 */ /* 0x000fe400078e0013 */
[----:B-1----:R-:W-:-:S04]  /*0b50*/  IMAD.WIDE.U32 R4, R0, 0x4, R16 ;  /* 0x0000000400047825 */ /* 0x002fc800078e0010 */
[----:B------:R-:W-:Y:S02]  /*0b60*/  IMAD.WIDE.U32 R6, R3, 0x4, R6 ;  /* 0x0000000403067825 */ /* 0x000fe400078e0006 */
[----:B------:R-:W3:Y:S04]  /*0b70*/  LD.E R4, desc[UR36][R4.64] ;  /* 0x0000002404047980 */ /* 0x000ee8000c101900 */
[----:B------:R-:W3:Y:S01]  /*0b80*/  LD.E R7, desc[UR36][R6.64] ;  /* 0x0000002406077980 */ /* 0x000ee2000c101900 */
[----:B--2---:R-:W-:Y:S01]  /*0b90*/  IMAD.WIDE R8, R2, 0x4, R10 ;  /* 0x0000000402087825 */ /* 0x004fe200078e020a */
[----:B------:R-:W-:-:S03]  /*0ba0*/  IADD3 R12, PT, PT, R0, 0x1, RZ ;  /* 0x00000001000c7810 */ /* 0x000fc60007ffe0ff */
[----:B------:R-:W-:Y:S02]  /*0bb0*/  VIADD R13, R3, 0x1 ;  /* 0x00000001030d7836 */ /* 0x000fe40000000000 */
[----:B------:R-:W-:Y:S01]  /*0bc0*/  VIADD R2, R2, 0x1 ;  /* 0x0000000102027836 */ /* 0x000fe20000000000 */
[CC--:B---3--:R-:W-:Y:S02]  /*0bd0*/  ISETP.GT.AND P0, PT, R4.reuse, R7.reuse, PT ;  /* 0x000000070400720c */ /* 0x0c8fe40003f04270 */
[CC--:B------:R-:W-:Y:S02]  /*0be0*/  ISETP.GT.AND P1, PT, R4.reuse, R7.reuse, PT ;  /* 0x000000070400720c */ /* 0x0c0fe40003f24270 */
[----:B------:R-:W-:-:S05]  /*0bf0*/  VIMNMX R15, PT, PT, R4, R7, PT ;  /* 0x00000007040f7248 */ /* 0x000fca0003fe0100 */
[----:B------:R3:W-:Y:S04]  /*0c00*/  STG.E desc[UR36][R8.64], R15 ;  /* 0x0000000f08007986 */ /* 0x0007e8000c101924 */
[----:B------:R-:W-:Y:S02]  /*0c10*/  @!P0 IMAD.MOV R13, RZ, RZ, R3 ;  /* 0x000000ffff0d8224 */ /* 0x000fe400078e0203 */
[----:B------:R-:W-:Y:S02]  /*0c20*/  @P1 IMAD.MOV R12, RZ, RZ, R0 ;  /* 0x000000ffff0c1224 */ /* 0x000fe400078e0200 */
[----:B------:R-:W-:Y:S01]  /*0c30*/  IMAD.MOV.U32 R3, RZ, RZ, R13 ;  /* 0x000000ffff037224 */ /* 0x000fe200078e000d */
[----:B------:R-:W-:Y:S02]  /*0c40*/  ISETP.GE.AND P0, PT, R13, R22, PT ;  /* 0x000000160d00720c */ /* 0x000fe40003f06270 */
[----:B------:R-:W-:-:S02]  /*0c50*/  ISETP.LE.AND P1, PT, R12, R25, PT ;  /* 0x000000190c00720c */ /* 0x000fc40003f23270 */
[----:B------:R-:W-:-:S11]  /*0c60*/  MOV R0, R12 ;  /* 0x0000000c00007202 */ /* 0x000fd60000000f00 */
[----:B---3--:R-:W-:Y:S05]  /*0c70*/  @!P0 BRA P1, `(.L_x_17) ;  /* 0xfffffffc00ac8947 */ /* 0x008fea000083ffff */
.L_x_16:
[----:B------:R-:W-:Y:S05]  /*0c80*/  BSYNC.RECONVERGENT B0 ;  /* 0x0000000000007941 */ /* 0x000fea0003800200 */
.L_x_15:
[----:B------:R-:W-:Y:S01]  /*0c90*/  ISETP.GE.AND P0, PT, R25, R0, PT ;  /* 0x000000001900720c */ /* 0x000fe20003f06270 */
[----:B------:R-:W-:-:S12]  /*0ca0*/  BSSY.RECONVERGENT B0, `(.L_x_18) ;  /* 0x000002a000007945 */ /* 0x000fd80003800200 */
[----:B------:R-:W-:Y:S05]  /*0cb0*/  @!P0 BRA `(.L_x_19) ;  /* 0x0000000000a08947 */ /* 0x000fea0003800000 */
[--C-:B------:R-:W-:Y:S01]  /*0cc0*/  IMAD.IADD R26, R26, 0x1, -R0.reuse ;  /* 0x000000011a1a7824 */ /* 0x100fe200078e0a00 */
[----:B------:R-:W-:Y:S01]  /*0cd0*/  BSSY.RECONVERGENT B1, `(.L_x_20) ;  /* 0x0000010000017945 */ /* 0x000fe20003800200 */
[----:B-1----:R-:W-:-:S03]  /*0ce0*/  IMAD.IADD R4, R25, 0x1, -R0 ;  /* 0x0000000119047824 */ /* 0x002fc600078e0a00 */
[----:B------:R-:W-:Y:S02]  /*0cf0*/  LOP3.LUT P0, R26, R26, 0x3, RZ, 0xc0, !PT ;  /* 0x000000031a1a7812 */ /* 0x000fe4000780c0ff */
[----:B------:R-:W-:-:S11]  /*0d00*/  ISETP.GE.U32.AND P1, PT, R4, 0x3, PT ;  /* 0x000000030400780c */ /* 0x000fd60003f26070 */
[----:B------:R-:W-:Y:S05]  /*0d10*/  @!P0 BRA `(.L_x_21) ;  /* 0x00000000002c8947 */ /* 0x000fea0003800000 */
[----:B0-2---:R-:W0:Y:S01]  /*0d20*/  LDC.64 R6, c[0x0][0x380] ;  /* 0x0000e000ff067b82 */ /* 0x005e220000000a00 */
[----:B------:R-:W-:-:S07]  /*0d30*/  IMAD.MOV R10, RZ, RZ, -R26 ;  /* 0x000000ffff0a7224 */ /* 0x000fce00078e0a1a */
.L_x_22:
[----:B-1----:R-:W-:-:S06]  /*0d40*/  IMAD.WIDE R4, R0, 0x4, R16 ;  /* 0x0000000400047825 */ /* 0x002fcc00078e0210 */
[----:B------:R-:W2:Y:S01]  /*0d50*/  LD.E R5, desc[UR36][R4.64] ;  /* 0x0000002404057980 */ /* 0x000ea2000c101900 */
[----:B0-----:R-:W-:Y:S01]  /*0d60*/  IMAD.WIDE R8, R2, 0x4, R6 ;  /* 0x0000000402087825 */ /* 0x001fe200078e0206 */
[----:B------:R-:W-:-:S03]  /*0d70*/  IADD3 R10, PT, PT, R10, 0x1, RZ ;  /* 0x000000010a0a7810 */ /* 0x000fc60007ffe0ff */
[----:B------:R-:W-:Y:S01]  /*0d80*/  VIADD R0, R0, 0x1 ;  /* 0x0000000100007836 */ /* 0x000fe20000000000 */
[----:B------:R-:W-:Y:S01]  /*0d90*/  ISETP.NE.AND P0, PT, R10, RZ, PT ;  /* 0x000000ff0a00720c */ /* 0x000fe20003f05270 */
[----:B------:R-:W-:Y:S01]  /*0da0*/  VIADD R2, R2, 0x1 ;  /* 0x0000000102027836 */ /* 0x000fe20000000000 */
[----:B--2---:R1:W-:Y:S11]  /*0db0*/  STG.E desc[UR36][R8.64], R5 ;  /* 0x0000000508007986 */ /* 0x0043f6000c101924 */
[----:B------:R-:W-:Y:S05]  /*0dc0*/  @P0 BRA `(.L_x_22) ;  /* 0xfffffffc00dc0947 */ /* 0x000fea000383ffff */
.L_x_21:
[----:B------:R-:W-:Y:S05]  /*0dd0*/  BSYNC.RECONVERGENT B1 ;  /* 0x0000000000017941 */ /* 0x000fea0003800200 */
.L_x_20:
[----:B------:R-:W-:Y:S05]  /*0de0*/  @!P1 BRA `(.L_x_19) ;  /* 0x0000000000549947 */ /* 0x000fea0003800000 */
[----:B-1----:R-:W1:Y:S01]  /*0df0*/  LDC.64 R8, c[0x0][0x380] ;  /* 0x0000e000ff087b82 */ /* 0x002e620000000a00 */
[C---:B------:R-:W-:Y:S02]  /*0e00*/  IMAD.IADD R25, R0.reuse, 0x1, -R25 ;  /* 0x0000000100197824 */ /* 0x040fe400078e0a19 */
[----:B------:R-:W-:Y:S01]  /*0e10*/  VIADD R0, R0, 0xffffffff ;  /* 0xffffffff00007836 */ /* 0x000fe20000000000 */
[----:B-1----:R-:W-:-:S04]  /*0e20*/  IADD3 R8, P0, PT, R8, 0x8, RZ ;  /* 0x0000000808087810 */ /* 0x002fc80007f1e0ff */
[----:B------:R-:W-:-:S09]  /*0e30*/  IADD3.X R9, PT, PT, RZ, R9, RZ, P0, !PT ;  /* 0x00000009ff097210 */ /* 0x000fd200007fe4ff */
.L_x_23:
[----:B0-2---:R-:W-:-:S04]  /*0e40*/  VIADD R7, R0, 0x1 ;  /* 0x0000000100077836 */ /* 0x005fc80000000000 */
[----:B------:R-:W-:-:S05]  /*0e50*/  IMAD.WIDE R6, R7, 0x4, R16 ;  /* 0x0000000407067825 */ /* 0x000fca00078e0210 */
[----:B---3--:R-:W2:Y:S01]  /*0e60*/  LD.E R11, desc[UR36][R6.64] ;  /* 0x00000024060b7980 */ /* 0x008ea2000c101900 */
[----:B------:R-:W-:-:S05]  /*0e70*/  IMAD.WIDE R4, R2, 0x4, R8 ;  /* 0x0000000402047825 */ /* 0x000fca00078e0208 */
[----:B--2---:R3:W-:Y:S04]  /*0e80*/  STG.E desc[UR36][R4.64+-0x8], R11 ;  /* 0xfffff80b04007986 */ /* 0x0047e8000c101924 */
[----:B------:R-:W2:Y:S04]  /*0e90*/  LD.E R13, desc[UR36][R6.64+0x4] ;  /* 0x00000424060d7980 */ /* 0x000ea8000c101900 */
[----:B--2---:R3:W-:Y:S04]  /*0ea0*/  STG.E desc[UR36][R4.64+-0x4], R13 ;  /* 0xfffffc0d04007986 */ /* 0x0047e8000c101924 */
[----:B------:R-:W2:Y:S04]  /*0eb0*/  LD.E R15, desc[UR36][R6.64+0x8] ;  /* 0x00000824060f7980 */ /* 0x000ea8000c101900 */
[----:B--2---:R3:W-:Y:S04]  /*0ec0*/  STG.E desc[UR36][R4.64], R15 ;  /* 0x0000000f04007986 */ /* 0x0047e8000c101924 */
[----:B------:R-:W2:Y:S01]  /*0ed0*/  LD.E R21, desc[UR36][R6.64+0xc] ;  /* 0x00000c2406157980 */ /* 0x000ea2000c101900 */
[----:B------:R-:W-:-:S02]  /*0ee0*/  VIADD R25, R25, 0x4 ;  /* 0x0000000419197836 */ /* 0x000fc40000000000 */
[----:B------:R-:W-:Y:S02]  /*0ef0*/  VIADD R0, R0, 0x4 ;  /* 0x0000000400007836 */ /* 0x000fe40000000000 */
[----:B------:R-:W-:Y:S01]  /*0f00*/  VIADD R2, R2, 0x4 ;  /* 0x0000000402027836 */ /* 0x000fe20000000000 */
[----:B------:R-:W-:Y:S01]  /*0f10*/  ISETP.NE.AND P0, PT, R25, 0x1, PT ;  /* 0x000000011900780c */ /* 0x000fe20003f05270 */
[----:B--2---:R3:W-:-:S12]  /*0f20*/  STG.E desc[UR36][R4.64+0x4], R21 ;  /* 0x0000041504007986 */ /* 0x0047d8000c101924 */
[----:B------:R-:W-:Y:S05]  /*0f30*/  @P0 BRA `(.L_x_23) ;  /* 0xfffffffc00c00947 */ /* 0x000fea000383ffff */
.L_x_19:
[----:B------:R-:W-:Y:S05]  /*0f40*/  BSYNC.RECONVERGENT B0 ;  /* 0x0000000000007941 */ /* 0x000fea0003800200 */
.L_x_18:
[----:B------:R-:W-:Y:S01]  /*0f50*/  ISETP.GE.AND P0, PT, R3, R22, PT ;  /* 0x000000160300720c */ /* 0x000fe20003f06270 */
[----:B------:R-:W-:-:S12]  /*0f60*/  BSSY.RECONVERGENT B0, `(.L_x_24) ;  /* 0x000002c000007945 */ /* 0x000fd80003800200 */
[----:B------:R-:W-:Y:S05]  /*0f70*/  @P0 BRA `(.L_x_25) ;  /* 0x0000000000a80947 */ /* 0x000fea0003800000 */
[-C--:B------:R-:W-:Y:S01]  /*0f80*/  LOP3.LUT R0, RZ, R3.reuse, RZ, 0x33, !PT ;  /* 0x00000003ff007212 */ /* 0x080fe200078e33ff */
[----:B------:R-:W-:Y:S01]  /*0f90*/  BSSY.RECONVERGENT B1, `(.L_x_26) ;  /* 0x0000014000017945 */ /* 0x000fe20003800200 */
[----:B-1-3--:R-:W-:Y:S02]  /*0fa0*/  IADD3 R4, PT, PT, R23, -R3, -R24 ;  /* 0x8000000317047210 */ /* 0x00afe40007ffe818 */
[----:B------:R-:W-:Y:S02]  /*0fb0*/  IADD3 R0, PT, PT, -R24, R23, R0 ;  /* 0x0000001718007210 */ /* 0x000fe40007ffe100 */
[----:B------:R-:W-:Y:S02]  /*0fc0*/  IADD3 R4, PT, PT, R4, -0x2, RZ ;  /* 0xfffffffe04047810 */ /* 0x000fe40007ffe0ff */
[----:B------:R-:W-:Y:S02]  /*0fd0*/  LOP3.LUT P0, R0, R0, 0x3, RZ, 0xc0, !PT ;  /* 0x0000000300007812 */ /* 0x000fe4000780c0ff */
[----:B------:R-:W-:-:S11]  /*0fe0*/  ISETP.GE.U32.AND P1, PT, R4, 0x3, PT ;  /* 0x000000030400780c */ /* 0x000fd60003f26070 */
[----:B------:R-:W-:Y:S05]  /*0ff0*/  @!P0 BRA `(.L_x_27) ;  /* 0x0000000000348947 */ /* 0x000fea0003800000 */
[----:B0-2---:R-:W0:Y:S01]  /*1000*/  LDC.64 R6, c[0x0][0x380] ;  /* 0x0000e000ff067b82 */ /* 0x005e220000000a00 */
[----:B------:R-:W-:-:S07]  /*1010*/  IMAD.MOV R0, RZ, RZ, -R0 ;  /* 0x000000ffff007224 */ /* 0x000fce00078e0a00 */
.L_x_28:
[----:B------:R-:W-:Y:S02]  /*1020*/  IMAD.MOV.U32 R4, RZ, RZ, R18 ;  /* 0x000000ffff047224 */ /* 0x000fe400078e0012 */
[----:B-1----:R-:W-:Y:S02]  /*1030*/  IMAD.MOV.U32 R5, RZ, RZ, R19 ;  /* 0x000000ffff057224 */ /* 0x002fe400078e0013 */
[----:B------:R-:W-:-:S06]  /*1040*/  IMAD.WIDE R4, R3, 0x4, R4 ;  /* 0x0000000403047825 */ /* 0x000fcc00078e0204 */
[----:B------:R-:W2:Y:S01]  /*1050*/  LD.E R5, desc[UR36][R4.64] ;  /* 0x0000002404057980 */ /* 0x000ea2000c101900 */
[C---:B0-----:R-:W-:Y:S01]  /*1060*/  IMAD.WIDE R8, R2.reuse, 0x4, R6 ;  /* 0x0000000402087825 */ /* 0x041fe200078e0206 */
[----:B------:R-:W-:-:S03]  /*1070*/  IADD3 R2, PT, PT, R2, 0x1, RZ ;  /* 0x0000000102027810 */ /* 0x000fc60007ffe0ff */
[----:B------:R-:W-:Y:S02]  /*1080*/  VIADD R0, R0, 0x1 ;  /* 0x0000000100007836 */ /* 0x000fe40000000000 */
[----:B------:R-:W-:-:S03]  /*1090*/  VIADD R3, R3, 0x1 ;  /* 0x0000000103037836 */ /* 0x000fc60000000000 */
[----:B------:R-:W-:Y:S01]  /*10a0*/  ISETP.NE.AND P0, PT, R0, RZ, PT ;  /* 0x000000ff0000720c */ /* 0x000fe20003f05270 */
[----:B--2---:R1:W-:-:S12]  /*10b0*/  STG.E desc[UR36][R8.64], R5 ;  /* 0x0000000508007986 */ /* 0x0043d8000c101924 */
[----:B------:R-:W-:Y:S05]  /*10c0*/  @P0 BRA `(.L_x_28) ;  /* 0xfffffffc00d40947 */ /* 0x000fea000383ffff */
.L_x_27:
[----:B------:R-:W-:Y:S05]  /*10d0*/  BSYNC.RECONVERGENT B1 ;  /* 0x0000000000017941 */ /* 0x000fea0003800200 */
.L_x_26:
[----:B------:R-:W-:Y:S05]  /*10e0*/  @!P1 BRA `(.L_x_25) ;  /* 0x00000000004c9947 */ /* 0x000fea0003800000 */
[----:B-1----:R-:W1:Y:S01]  /*10f0*/  LDC.64 R8, c[0x0][0x380] ;  /* 0x0000e000ff087b82 */ /* 0x002e620000000a00 */
[----:B0-2---:R-:W-:-:S05]  /*1100*/  IADD3 R6, P0, PT, R18, 0x8, RZ ;  /* 0x0000000812067810 */ /* 0x005fca0007f1e0ff */
[----:B------:R-:W-:Y:S01]  /*1110*/  IMAD.X R7, RZ, RZ, R19, P0 ;  /* 0x000000ffff077224 */ /* 0x000fe200000e0613 */
[----:B-1----:R-:W-:-:S05]  /*1120*/  IADD3 R8, P1, PT, R8, 0x8, RZ ;  /* 0x0000000808087810 */ /* 0x002fca0007f3e0ff */
[----:B------:R-:W-:-:S08]  /*1130*/  IMAD.X R9, RZ, RZ, R9, P1 ;  /* 0x000000ffff097224 */ /* 0x000fd000008e0609 */
.L_x_29:
[----:B------:R-:W-:-:S05]  /*1140*/  IMAD.WIDE R4, R3, 0x4, R6 ;  /* 0x0000000403047825 */ /* 0x000fca00078e0206 */
[----:B----4-:R-:W2:Y:S01]  /*1150*/  LD.E R13, desc[UR36][R4.64+-0x8] ;  /* 0xfffff824040d7980 */ /* 0x010ea2000c101900 */
[----:B------:R-:W-:-:S05]  /*1160*/  IMAD.WIDE R10, R2, 0x4, R8 ;  /* 0x00000004020a7825 */ /* 0x000fca00078e0208 */
[----:B--2---:R4:W-:Y:S04]  /*1170*/  STG.E desc[UR36][R10.64+-0x8], R13 ;  /* 0xfffff80d0a007986 */ /* 0x0049e8000c101924 */
[----:B------:R-:W2:Y:S04]  /*1180*/  LD.E R15, desc[UR36][R4.64+-0x4] ;  /* 0xfffffc24040f7980 */ /* 0x000ea8000c101900 */
[----:B--2---:R4:W-:Y:S04]  /*1190*/  STG.E desc[UR36][R10.64+-0x4], R15 ;  /* 0xfffffc0f0a007986 */ /* 0x0049e8000c101924 */
[----:B------:R-:W2:Y:S04]  /*11a0*/  LD.E R21, desc[UR36][R4.64] ;  /* 0x0000002404157980 */ /* 0x000ea8000c101900 */
[----:B--2---:R4:W-:Y:S04]  /*11b0*/  STG.E desc[UR36][R10.64], R21 ;  /* 0x000000150a007986 */ /* 0x0049e8000c101924 */
[----:B------:R-:W2:Y:S01]  /*11c0*/  LD.E R23, desc[UR36][R4.64+0x4] ;  /* 0x0000042404177980 */ /* 0x000ea2000c101900 */
[----:B------:R-:W-:Y:S01]  /*11d0*/  VIADD R3, R3, 0x4 ;  /* 0x0000000403037836 */ /* 0x000fe20000000000 */
[----:B------:R-:W-:-:S04]  /*11e0*/  IADD3 R2, PT, PT, R2, 0x4, RZ ;  /* 0x0000000402027810 */ /* 0x000fc80007ffe0ff */
[----:B------:R-:W-:Y:S01]  /*11f0*/  ISETP.GE.AND P0, PT, R3, R22, PT ;  /* 0x000000160300720c */ /* 0x000fe20003f06270 */
[----:B--2---:R4:W-:-:S12]  /*1200*/  STG.E desc[UR36][R10.64+0x4], R23 ;  /* 0x000004170a007986 */ /* 0x0049d8000c101924 */
[----:B------:R-:W-:Y:S05]  /*1210*/  @!P0 BRA `(.L_x_29) ;  /* 0xfffffffc00c88947 */ /* 0x000fea000383ffff */
.L_x_25:
[----:B------:R-:W-:Y:S05]  /*1220*/  BSYNC.RECONVERGENT B0 ;  /* 0x0000000000007941 */ /* 0x000fea0003800200 */
.L_x_24:
[----:B------:R-:W-:Y:S01]  /*1230*/  MOV R2, 0x8 ;  /* 0x0000000800027802 */ /* 0x000fe20000000f00 */
[----:B-1-3--:R-:W-:Y:S02]  /*1240*/  IMAD.MOV.U32 R4, RZ, RZ, R16 ;  /* 0x000000ffff047224 */ /* 0x00afe400078e0010 */
[----:B------:R-:W-:Y:S01]  /*1250*/  IMAD.MOV.U32 R5, RZ, RZ, R17 ;  /* 0x000000ffff057224 */ /* 0x000fe200078e0011 */
[----:B0-2---:R0:W1:Y:S06]  /*1260*/  LDC.64 R6, c[0x4][R2] ;  /* 0x0100000002067b82 */ /* 0x00506c0000000a00 */
[----:B----4-:R-:W-:-:S07]  /*1270*/  LEPC R20, `(.L_x_30) ;  /* 0x000000001014794e */ /* 0x010fce0000000000 */
[----:B01----:R-:W-:Y:S05]  /*1280*/  CALL.ABS.NOINC R6 ;  /* 0x0000000006007343 */ /* 0x003fea0003c00000 */
.L_x_30:
[----:B------:R-:W0:Y:S01]  /*1290*/  LDC.64 R2, c[0x4][R2] ;  /* 0x0100000002027b82 */ /* 0x000e220000000a00 */
[----:B------:R-:W-:Y:S02]  /*12a0*/  IMAD.MOV.U32 R4, RZ, RZ, R18 ;  /* 0x000000ffff047224 */ /* 0x000fe400078e0012 */
[----:B------:R-:W-:-:S07]  /*12b0*/  IMAD.MOV.U32 R5, RZ, RZ, R19 ;  /* 0x000000ffff057224 */ /* 0x000fce00078e0013 */
[----:B------:R-:W-:-:S07]  /*12c0*/  LEPC R20, `(.L_x_31) ;  /* 0x000000001014794e */ /* 0x000fce0000000000 */
[----:B0-----:R-:W-:Y:S05]  /*12d0*/  CALL.ABS.NOINC R2 ;  /* 0x0000000002007343 */ /* 0x001fea0003c00000 */
.L_x_31:
[----:B------:R-:W-:Y:S05]  /*12e0*/  EXIT ;  /* 0x000000000000794d */ /* 0x000fea0003800000 */
        .type           $_Z14mergeSort_cudaPii$_Z9mergeSortPiii,@function
        .size           $_Z14mergeSort_cudaPii$_Z9mergeSortPiii,($_Z14mergeSort_cudaPii$__internal_accurate_pow - $_Z14mergeSort_cudaPii$_Z9mergeSortPiii)
$_Z14mergeSort_cudaPii$_Z9mergeSortPiii:
[----:B------:R-:W-:-:S05]  /*12f0*/  IADD3 R1, PT, PT, R1, -0x48, RZ ;  /* 0xffffffb801017810 */ /* 0x000fca0007ffe0ff */
[----:B------:R-:W-:Y:S04]  /*1300*/  STL [R1+0x44], R37 ;  /* 0x0000442501007387 */ /* 0x000fe80000100800 */
[----:B------:R-:W-:Y:S04]  /*1310*/  STL [R1+0x40], R31 ;  /* 0x0000401f01007387 */ /* 0x000fe80000100800 */
[----:B------:R-:W-:Y:S04]  /*1320*/  STL [R1+0x3c], R30 ;  /* 0x00003c1e01007387 */ /* 0x000fe80000100800 */
[----:B------:R-:W-:Y:S04]  /*1330*/  STL [R1+0x38], R29 ;  /* 0x0000381d01007387 */ /* 0x000fe80000100800 */
[----:B------:R-:W-:Y:S04]  /*1340*/  STL [R1+0x34], R28 ;  /* 0x0000341c01007387 */ /* 0x000fe80000100800 */
[----:B------:R-:W-:Y:S04]  /*1350*/  STL [R1+0x30], R27 ;  /* 0x0000301b01007387 */ /* 0x000fe80000100800 */
[----:B------:R-:W-:Y:S04]  /*1360*/  STL [R1+0x2c], R26 ;  /* 0x00002c1a01007387 */ /* 0x000fe80000100800 */
[----:B------:R0:W-:Y:S04]  /*1370*/  STL [R1+0x28], R25 ;  /* 0x0000281901007387 */ /* 0x0001e80000100800 */
[----:B------:R1:W-:Y:S04]  /*1380*/  STL [R1+0x24], R24 ;  /* 0x0000241801007387 */ /* 0x0003e80000100800 */
[----:B------:R2:W-:Y:S01]  /*1390*/  STL [R1+0x20], R23 ;  /* 0x0000201701007387 */ /* 0x0005e20000100800 */
[----:B0-----:R-:W-:-:S03]  /*13a0*/  IMAD.MOV.U32 R25, RZ, RZ, R5 ;  /* 0x000000ffff197224 */ /* 0x001fc600078e0005 */
[----:B------:R0:W-:Y:S01]  /*13b0*/  STL [R1+0x1c], R22 ;  /* 0x00001c1601007387 */ /* 0x0001e20000100800 */
[----:B-1----:R-:W-:-:S03]  /*13c0*/  IMAD.MOV.U32 R24, RZ, RZ, R4 ;  /* 0x000000ffff187224 */ /* 0x002fc600078e0004 */
[----:B------:R-:W-:Y:S01]  /*13d0*/  STL [R1+0x18], R21 ;  /* 0x0000181501007387 */ /* 0x000fe20000100800 */
[----:B--2---:R-:W-:-:S03]  /*13e0*/  IMAD.MOV.U32 R23, RZ, RZ, R6 ;  /* 0x000000ffff177224 */ /* 0x004fc600078e0006 */
[----:B------:R-:W-:Y:S01]  /*13f0*/  STL [R1+0x14], R20 ;  /* 0x0000141401007387 */ /* 0x000fe20000100800 */
[----:B0-----:R-:W-:-:S03]  /*1400*/  IMAD.MOV.U32 R22, RZ, RZ, R7 ;  /* 0x000000ffff167224 */ /* 0x001fc600078e0007 */
[----:B------:R-:W-:Y:S04]  /*1410*/  STL [R1+0x10], R19 ;  /* 0x0000101301007387 */ /* 0x000fe80000100800 */
[----:B------:R-:W-:Y:S04]  /*1420*/  STL [R1+0xc], R18 ;  /* 0x00000c1201007387 */ /* 0x000fe80000100800 */
[----:B------:R-:W-:Y:S04]  /*1430*/  STL [R1+0x8], R17 ;  /* 0x0000081101007387 */ /* 0x000fe80000100800 */
[----:B------:R-:W-:Y:S04]  /*1440*/  STL [R1+0x4], R16 ;  /* 0x0000041001007387 */ /* 0x000fe80000100800 */
[----:B------:R0:W-:Y:S02]  /*1450*/  STL [R1], R2 ;  /* 0x0000000201007387 */ /* 0x0001e40000100800 */
[----:B0-----:R-:W0:Y:S05]  /*1460*/  BMOV.32.CLEAR R2, B6 ;  /* 0x0000000006027355 */ /* 0x001e2a0000100000 */
[----:B------:R-:W-:Y:S01]  /*1470*/  BSSY.RECONVERGENT B6, `(.L_x_32) ;  /* 0x0000143000067945 */ /* 0x000fe20003800200 */
[----:B------:R-:W-:-:S13]  /*1480*/  ISETP.GT.AND P0, PT, R22, R23, PT ;  /* 0x000000171600720c */ /* 0x000fda0003f04270 */
[----:B0-----:R-:W-:Y:S05]  /*1490*/  @!P0 BRA `(.L_x_33) ;  /* 0x0000001400008947 */ /* 0x001fea0003800000 */
[----:B------:R-:W-:Y:S01]  /*14a0*/  IADD3 R19, PT, PT, -R23, R22, RZ ;  /* 0x0000001617137210 */ /* 0x000fe20007ffe1ff */
[----:B------:R-:W-:Y:S01]  /*14b0*/  IMAD.MOV.U32 R4, RZ, RZ, R24 ;  /* 0x000000ffff047224 */ /* 0x000fe200078e0018 */
[----:B------:R-:W-:Y:S01]  /*14c0*/  MOV R6, R23 ;  /* 0x0000001700067202 */ /* 0x000fe20000000f00 */
[----:B------:R-:W-:Y:S01]  /*14d0*/  IMAD.MOV.U32 R5, RZ, RZ, R25 ;  /* 0x000000ffff057224 */ /* 0x000fe200078e0019 */
[----:B------:R-:W-:Y:S01]  /*14e0*/  LEA.HI R18, R19, R19, RZ, 0x1 ;  /* 0x0000001313127211 */ /* 0x000fe200078f08ff */
[----:B------:R-:W-:Y:S01]  /*14f0*/  IMAD.MOV.U32 R21, RZ, RZ, 0x0 ;  /* 0x00000000ff157424 */ /* 0x000fe200078e00ff */
[----:B------:R-:W-:Y:S02]  /*1500*/  MOV R20, 0x1550 ;  /* 0x0000155000147802 */ /* 0x000fe40000000f00 */
[----:B------:R-:W-:-:S05]  /*1510*/  SHF.R.S32.HI R18, RZ, 0x1, R18 ;  /* 0x00000001ff127819 */ /* 0x000fca0000011412 */
[----:B------:R-:W-:-:S04]  /*1520*/  IMAD.IADD R17, R23, 0x1, R18 ;  /* 0x0000000117117824 */ /* 0x000fc800078e0212 */
[----:B------:R-:W-:-:S07]  /*1530*/  IMAD.MOV.U32 R7, RZ, RZ, R17 ;  /* 0x000000ffff077224 */ /* 0x000fce00078e0011 */
[----:B------:R-:W-:Y:S05]  /*1540*/  CALL.REL.NOINC `($_Z14mergeSort_cudaPii$_Z9mergeSortPiii) ;  /* 0xfffffffc00687944 */ /* 0x000fea0003c3ffff */
[----:B------:R-:W-:Y:S02]  /*1550*/  VIADD R16, R17, 0x1 ;  /* 0x0000000111107836 */ /* 0x000fe40000000000 */
[----:B------:R-:W-:Y:S01]  /*1560*/  HFMA2 R21, -RZ, RZ, 0, 0 ;  /* 0x00000000ff157431 */ /* 0x000fe200000001ff */
[----:B------:R-:W-:Y:S01]  /*1570*/  MOV R4, R24 ;  /* 0x0000001800047202 */ /* 0x000fe20000000f00 */
[----:B------:R-:W-:Y:S01]  /*1580*/  IMAD.MOV.U32 R5, RZ, RZ, R25 ;  /* 0x000000ffff057224 */ /* 0x000fe200078e0019 */
[----:B------:R-:W-:Y:S01]  /*1590*/  MOV R20, 0x15d0 ;  /* 0x000015d000147802 */ /* 0x000fe20000000f00 */
[----:B------:R-:W-:Y:S02]  /*15a0*/  IMAD.MOV.U32 R7, RZ, RZ, R22 ;  /* 0x000000ffff077224 */ /* 0x000fe400078e0016 */
[----:B------:R-:W-:-:S07]  /*15b0*/  IMAD.MOV.U32 R6, RZ, RZ, R16 ;  /* 0x000000ffff067224 */ /* 0x000fce00078e0010 */
[----:B------:R-:W-:Y:S05]  /*15c0*/  CALL.REL.NOINC `($_Z14mergeSort_cudaPii$_Z9mergeSortPiii) ;  /* 0xfffffffc00487944 */ /* 0x000fea0003c3ffff */
[----:B------:R-:W-:Y:S01]  /*15d0*/  MOV R26, 0x0 ;  /* 0x00000000001a7802 */ /* 0x000fe20000000f00 */
[----:B------:R-:W-:Y:S02]  /*15e0*/  VIADD R31, R18, 0x1 ;  /* 0x00000001121f7836 */ /* 0x000fe40000000000 */
[----:B------:R-:W-:Y:S01]  /*15f0*/  IMAD.IADD R30, R22, 0x1, -R17 ;  /* 0x00000001161e7824 */ /* 0x000fe200078e0a11 */
[----:B------:R0:W1:Y:S01]  /*1600*/  LDC.64 R6, c[0x4][R26] ;  /* 0x010000001a067b82 */ /* 0x0000620000000a00 */
[----:B------:R-:W-:-:S07]  /*1610*/  IMAD.WIDE R4, R31, 0x4, RZ ;  /* 0x000000041f047825 */ /* 0x000fce00078e02ff */
[----:B------:R-:W-:-:S07]  /*1620*/  LEPC R20, `(.L_x_34) ;  /* 0x000000001014794e */ /* 0x000fce0000000000 */
[----:B01----:R-:W-:Y:S05]  /*1630*/  CALL.ABS.NOINC R6 ;  /* 0x0000000006007343 */ /* 0x003fea0003c00000 */
.L_x_34:
[----:B------:R-:W-:Y:S01]  /*1640*/  IMAD.WIDE R6, R30, 0x4, RZ ;  /* 0x000000041e067825 */ /* 0x000fe200078e02ff */
[----:B------:R0:W1:Y:S01]  /*1650*/  LDC.64 R8, c[0x4][R26] ;  /* 0x010000001a087b82 */ /* 0x0000620000000a00 */
[----:B------:R-:W-:Y:S02]  /*1660*/  MOV R27, R5 ;  /* 0x00000005001b7202 */ /* 0x000fe40000000f00 */
[----:B------:R-:W-:Y:S02]  /*1670*/  IMAD.MOV.U32 R5, RZ, RZ, R7 ;  /* 0x000000ffff057224 */ /* 0x000fe400078e0007 */
[----:B0-----:R-:W-:Y:S02]  /*1680*/  IMAD.MOV.U32 R26, RZ, RZ, R4 ;  /* 0x000000ffff1a7224 */ /* 0x001fe400078e0004 */
[----:B------:R-:W-:-:S07]  /*1690*/  IMAD.MOV.U32 R4, RZ, RZ, R6 ;  /* 0x000000ffff047224 */ /* 0x000fce00078e0006 */
[----:B------:R-:W-:-:S07]  /*16a0*/  LEPC R20, `(.L_x_35) ;  /* 0x000000001014794e */ /* 0x000fce0000000000 */
[----:B-1----:R-:W-:Y:S05]  /*16b0*/  CALL.ABS.NOINC R8 ;  /* 0x0000000008007343 */ /* 0x002fea0003c00000 */
.L_x_35:
[----:B------:R-:W0:Y:S01]  /*16c0*/  LDC.64 R12, c[0x0][0x358] ;  /* 0x0000d600ff0c7b82 */ /* 0x000e220000000a00 */
[----:B------:R-:W-:Y:S01]  /*16d0*/  ISETP.GE.AND P0, PT, R19, -0x1, PT ;  /* 0xffffffff1300780c */ /* 0x000fe20003f06270 */
[----:B------:R-:W-:Y:S01]  /*16e0*/  BSSY.RECONVERGENT B0, `(.L_x_36) ;  /* 0x000003a000007945 */ /* 0x000fe20003800200 */
[----:B------:R-:W-:Y:S01]  /*16f0*/  IMAD.MOV.U32 R28, RZ, RZ, R4 ;  /* 0x000000ffff1c7224 */ /* 0x000fe200078e0004 */
[----:B------:R-:W-:-:S10]  /*1700*/  MOV R29, R5 ;  /* 0x00000005001d7202 */ /* 0x000fd40000000f00 */
[----:B------:R-:W-:Y:S05]  /*1710*/  @!P0 BRA `(.L_x_37) ;  /* 0x0000000000d88947 */ /* 0x000fea0003800000 */
[----:B------:R-:W-:Y:S01]  /*1720*/  ISETP.GE.U32.AND P1, PT, R18, 0x3, PT ;  /* 0x000000031200780c */ /* 0x000fe20003f26070 */
[----:B------:R-:W-:Y:S01]  /*1730*/  BSSY.RECONVERGENT B1, `(.L_x_38) ;  /* 0x0000021000017945 */ /* 0x000fe20003800200 */
[----:B------:R-:W-:Y:S01]  /*1740*/  LOP3.LUT R14, R31, 0x3, RZ, 0xc0, !PT ;  /* 0x000000031f0e7812 */ /* 0x000fe200078ec0ff */
[----:B------:R-:W-:-:S03]  /*1750*/  IMAD.MOV.U32 R0, RZ, RZ, RZ ;  /* 0x000000ffff007224 */ /* 0x000fc600078e00ff */
[----:B------:R-:W-:-:S07]  /*1760*/  ISETP.NE.AND P0, PT, R14, RZ, PT ;  /* 0x000000ff0e00720c */ /* 0x000fce0003f05270 */
[----:B------:R-:W-:Y:S06]  /*1770*/  @!P1 BRA `(.L_x_39) ;  /* 0x0000000000709947 */ /* 0x000fec0003800000 */
[----:B------:R-:W-:Y:S01]  /*1780*/  IADD3 R8, P1, PT, R24, 0x8, RZ ;  /* 0x0000000818087810 */ /* 0x000fe20007f3e0ff */
[----:B------:R-:W-:Y:S01]  /*1790*/  IMAD.MOV.U32 R11, RZ, RZ, R23 ;  /* 0x000000ffff0b7224 */ /* 0x000fe200078e0017 */
[----:B------:R-:W-:Y:S02]  /*17a0*/  LOP3.LUT R0, R31, 0xfffffffc, RZ, 0xc0, !PT ;  /* 0xfffffffc1f007812 */ /* 0x000fe400078ec0ff */
[----:B------:R-:W-:Y:S01]  /*17b0*/  IADD3 R10, P2, PT, R26, 0x8, RZ ;  /* 0x000000081a0a7810 */ /* 0x000fe20007f5e0ff */
[----:B------:R-:W-:Y:S02]  /*17c0*/  IMAD.X R9, RZ, RZ, R25, P1 ;  /* 0x000000ffff097224 */ /* 0x000fe400008e0619 */
[----:B------:R-:W-:Y:S01]  /*17d0*/  IMAD.MOV R3, RZ, RZ, -R0 ;  /* 0x000000ffff037224 */ /* 0x000fe200078e0a00 */
[----:B------:R-:W-:-:S09]  /*17e0*/  IADD3.X R33, PT, PT, RZ, R27, RZ, P2, !PT ;  /* 0x0000001bff217210 */ /* 0x000fd200017fe4ff */
.L_x_40:
[----:B0-----:R-:W-:Y:S01]  /*17f0*/  R2UR UR4, R12 ;  /* 0x000000000c0472ca */ /* 0x001fe200000e0000 */
[----:B------:R-:W-:Y:S01]  /*1800*/  IMAD.WIDE R4, R11, 0x4, R8 ;  /* 0x000000040b047825 */ /* 0x000fe200078e0208 */
[----:B------:R-:W-:-:S13]  /*1810*/  R2UR UR5, R13 ;  /* 0x000000000d0572ca */ /* 0x000fda00000e0000 */
[----:B------:R-:W2:Y:S01]  /*1820*/  LDG.E R15, desc[UR4][R4.64+-0x8] ;  /* 0xfffff804040f7981 */ /* 0x000ea2000c1e1900 */
[----:B------:R-:W-:Y:S01]  /*1830*/  R2UR UR6, R12 ;  /* 0x000000000c0672ca */ /* 0x000fe200000e0000 */
[----:B-1----:R-:W-:Y:S01]  /*1840*/  IMAD.MOV.U32 R6, RZ, RZ, R10 ;  /* 0x000000ffff067224 */ /* 0x002fe200078e000a */
[----:B------:R-:W-:Y:S01]  /*1850*/  R2UR UR7, R13 ;  /* 0x000000000d0772ca */ /* 0x000fe200000e0000 */
[----:B------:R-:W-:-:S05]  /*1860*/  IMAD.MOV.U32 R7, RZ, RZ, R33 ;  /* 0x000000ffff077224 */ /* 0x000fca00078e0021 */
[----:B--2---:R-:W-:Y:S07]  /*1870*/  ST.E desc[UR4][R6.64+-0x8], R15 ;  /* 0xfffff80f06007985 */ /* 0x004fee000c101904 */
[----:B------:R-:W2:Y:S04]  /*1880*/  LDG.E R33, desc[UR6][R4.64+-0x4] ;  /* 0xfffffc0604217981 */ /* 0x000ea8000c1e1900 */
[----:B--2---:R0:W-:Y:S04]  /*1890*/  ST.E desc[UR4][R6.64+-0x4], R33 ;  /* 0xfffffc2106007985 */ /* 0x0041e8000c101904 */
[----:B------:R-:W2:Y:S01]  /*18a0*/  LDG.E R35, desc[UR6][R4.64] ;  /* 0x0000000604237981 */ /* 0x000ea2000c1e1900 */
[----:B------:R-:W-:-:S04]  /*18b0*/  IADD3 R3, PT, PT, R3, 0x4, RZ ;  /* 0x0000000403037810 */ /* 0x000fc80007ffe0ff */
[----:B------:R-:W-:Y:S01]  /*18c0*/  ISETP.NE.AND P1, PT, R3, RZ, PT ;  /* 0x000000ff0300720c */ /* 0x000fe20003f25270 */
[----:B--2---:R1:W-:Y:S04]  /*18d0*/  ST.E desc[UR4][R6.64], R35 ;  /* 0x0000002306007985 */ /* 0x0043e8000c101904 */
[----:B------:R-:W2:Y:S01]  /*18e0*/  LDG.E R37, desc[UR6][R4.64+0x4] ;  /* 0x0000040604257981 */ /* 0x000ea2000c1e1900 */
[----:B------:R-:W-:Y:S01]  /*18f0*/  IADD3 R10, P2, PT, R6, 0x10, RZ ;  /* 0x00000010060a7810 */ /* 0x000fe20007f5e0ff */
[----:B------:R-:W-:-:S04]  /*1900*/  VIADD R11, R11, 0x4 ;  /* 0x000000040b0b7836 */ /* 0x000fc80000000000 */
[----:B0-----:R-:W-:Y:S01]  /*1910*/  IMAD.X R33, RZ, RZ, R7, P2 ;  /* 0x000000ffff217224 */ /* 0x001fe200010e0607 */
[----:B--2---:R1:W-:Y:S01]  /*1920*/  ST.E desc[UR4][R6.64+0x4], R37 ;  /* 0x0000042506007985 */ /* 0x0043e2000c101904 */
[----:B------:R-:W-:Y:S06]  /*1930*/  @P1 BRA `(.L_x_40) ;  /* 0xfffffffc00ac1947 */ /* 0x000fec000383ffff */
.L_x_39:
[----:B------:R-:W-:Y:S05]  /*1940*/  BSYNC.RECONVERGENT B1 ;  /* 0x0000000000017941 */ /* 0x000fea0003800200 */
.L_x_38:
[----:B------:R-:W-:Y:S05]  /*1950*/  @!P0 BRA `(.L_x_37) ;  /* 0x0000000000488947 */ /* 0x000fea0003800000 */
[----:B------:R-:W-:-:S04]  /*1960*/  IMAD.WIDE.U32 R4, R0, 0x4, R26 ;  /* 0x0000000400047825 */ /* 0x000fc800078e001a */
[----:B-1----:R-:W-:Y:S01]  /*1970*/  IMAD.MOV R6, RZ, RZ, -R14 ;  /* 0x000000ffff067224 */ /* 0x002fe200078e0a0e */
[----:B------:R-:W-:Y:S01]  /*1980*/  MOV R8, R4 ;  /* 0x0000000400087202 */ /* 0x000fe20000000f00 */
[----:B------:R-:W-:Y:S02]  /*1990*/  IMAD.MOV.U32 R9, RZ, RZ, R5 ;  /* 0x000000ffff097224 */ /* 0x000fe400078e0005 */
[----:B------:R-:W-:-:S07]  /*19a0*/  IMAD.IADD R3, R23, 0x1, R0 ;  /* 0x0000000117037824 */ /* 0x000fce00078e0200 */
.L_x_41:
[----:B0-----:R-:W-:Y:S01]  /*19b0*/  R2UR UR4, R12 ;  /* 0x000000000c0472ca */ /* 0x001fe200000e0000 */
[----:B--2---:R-:W-:Y:S01]  /*19c0*/  IMAD.WIDE R4, R3, 0x4, R24 ;  /* 0x0000000403047825 */ /* 0x004fe200078e0218 */
[----:B------:R-:W-:-:S13]  /*19d0*/  R2UR UR5, R13 ;  /* 0x000000000d0572ca */ /* 0x000fda00000e0000 */
[----:B------:R0:W2:Y:S01]  /*19e0*/  LDG.E R7, desc[UR4][R4.64] ;  /* 0x0000000404077981 */ /* 0x0000a2000c1e1900 */
[----:B------:R-:W-:Y:S02]  /*19f0*/  VIADD R6, R6, 0x1 ;  /* 0x0000000106067836 */ /* 0x000fe40000000000 */
[----:B------:R-:W-:-:S03]  /*1a00*/  VIADD R3, R3, 0x1 ;  /* 0x0000000103037836 */ /* 0x000fc60000000000 */
[----:B------:R-:W-:Y:S01]  /*1a10*/  ISETP.NE.AND P0, PT, R6, RZ, PT ;  /* 0x000000ff0600720c */ /* 0x000fe20003f05270 */
[----:B0-----:R-:W-:Y:S01]  /*1a20*/  IMAD.MOV.U32 R4, RZ, RZ, R8 ;  /* 0x000000ffff047224 */ /* 0x001fe200078e0008 */
[----:B------:R-:W-:Y:S02]  /*1a30*/  MOV R5, R9 ;  /* 0x0000000900057202 */ /* 0x000fe40000000f00 */
[----:B------:R-:W-:-:S05]  /*1a40*/  IADD3 R8, P1, PT, R8, 0x4, RZ ;  /* 0x0000000408087810 */ /* 0x000fca0007f3e0ff */
[----:B------:R-:W-:Y:S01]  /*1a50*/  IMAD.X R9, RZ, RZ, R9, P1 ;  /* 0x000000ffff097224 */ /* 0x000fe200008e0609 */
[----:B--2---:R2:W-:Y:S03]  /*1a60*/  ST.E desc[UR4][R4.64], R7 ;  /* 0x0000000704007985 */ /* 0x0045e6000c101904 */
[----:B------:R-:W-:Y:S05]  /*1a70*/  @P0 BRA `(.L_x_41) ;  /* 0xfffffffc00cc0947 */ /* 0x000fea000383ffff */
.L_x_37:
[----:B------:R-:W-:Y:S05]  /*1a80*/  BSYNC.RECONVERGENT B0 ;  /* 0x0000000000007941 */ /* 0x000fea0003800200 */
.L_x_36:
[----:B------:R-:W-:Y:S01]  /*1a90*/  ISETP.GE.AND P0, PT, R30, 0x1, PT ;  /* 0x000000011e00780c */ /* 0x000fe20003f06270 */
[----:B------:R-:W-:-:S12]  /*1aa0*/  BSSY.RECONVERGENT B0, `(.L_x_42) ;  /* 0x000004b000007945 */ /* 0x000fd80003800200 */
[----:B------:R-:W-:Y:S05]  /*1ab0*/  @!P0 BRA `(.L_x_43) ;  /* 0x0000000400248947 */ /* 0x000fea0003800000 */
[----:B------:R-:W-:Y:S01]  /*1ac0*/  IADD3 R0, PT, PT, R17, -R22, RZ ;  /* 0x8000001611007210 */ /* 0x000fe20007ffe0ff */
[----:B------:R-:W-:Y:S01]  /*1ad0*/  BSSY.RECONVERGENT B1, `(.L_x_44) ;  /* 0x000002d000017945 */ /* 0x000fe20003800200 */
[----:B------:R-:W-:Y:S02]  /*1ae0*/  LOP3.LUT R32, R30, 0x3, RZ, 0xc0, !PT ;  /* 0x000000031e207812 */ /* 0x000fe400078ec0ff */
[----:B------:R-:W-:Y:S01]  /*1af0*/  ISETP.GT.U32.AND P1, PT, R0, -0x4, PT ;  /* 0xfffffffc0000780c */ /* 0x000fe20003f24070 */
[----:B------:R-:W-:Y:S01]  /*1b00*/  IMAD.MOV.U32 R0, RZ, RZ, RZ ;  /* 0x000000ffff007224 */ /* 0x000fe200078e00ff */
[----:B------:R-:W-:-:S11]  /*1b10*/  ISETP.NE.AND P0, PT, R32, RZ, PT ;  /* 0x000000ff2000720c */ /* 0x000fd60003f05270 */
[----:B------:R-:W-:Y:S05]  /*1b20*/  @P1 BRA `(.L_x_45) ;  /* 0x00000000009c1947 */ /* 0x000fea0003800000 */
[----:B-1----:R-:W-:Y:S01]  /*1b30*/  IMAD.MOV.U32 R6, RZ, RZ, R24 ;  /* 0x000000ffff067224 */ /* 0x002fe200078e0018 */
[----:B------:R-:W-:Y:S01]  /*1b40*/  IADD3 R8, P3, PT, R28, 0x8, RZ ;  /* 0x000000081c087810 */ /* 0x000fe20007f7e0ff */
[----:B--2---:R-:W-:Y:S01]  /*1b50*/  IMAD.MOV.U32 R7, RZ, RZ, R25 ;  /* 0x000000ffff077224 */ /* 0x004fe200078e0019 */
[----:B------:R-:W-:Y:S01]  /*1b60*/  LOP3.LUT R0, R30, 0x7ffffffc, RZ, 0xc0, !PT ;  /* 0x7ffffffc1e007812 */ /* 0x000fe200078ec0ff */
[----:B------:R-:W-:-:S04]  /*1b70*/  IMAD.WIDE R4, R16, 0x4, R6 ;  /* 0x0000000410047825 */ /* 0x000fc800078e0206 */
[----:B------:R-:W-:Y:S01]  /*1b80*/  IMAD.WIDE R6, R17, 0x4, R6 ;  /* 0x0000000411067825 */ /* 0x000fe200078e0206 */
[----:B------:R-:W-:-:S03]  /*1b90*/  IADD3 R14, P1, PT, R4, 0xc, RZ ;  /* 0x0000000c040e7810 */ /* 0x000fc60007f3e0ff */
[----:B------:R-:W-:Y:S01]  /*1ba0*/  IMAD.X R11, RZ, RZ, R29, P3 ;  /* 0x000000ffff0b7224 */ /* 0x000fe200018e061d */
[----:B------:R-:W-:Y:S01]  /*1bb0*/  IADD3 R10, P2, PT, R6, 0x4, RZ ;  /* 0x00000004060a7810 */ /* 0x000fe20007f5e0ff */
[----:B------:R-:W-:Y:S01]  /*1bc0*/  IMAD.MOV R3, RZ, RZ, -R0 ;  /* 0x000000ffff037224 */ /* 0x000fe200078e0a00 */
[----:B------:R-:W-:-:S03]  /*1bd0*/  IADD3.X R37, PT, PT, RZ, R5, RZ, P1, !PT ;  /* 0x00000005ff257210 */ /* 0x000fc60000ffe4ff */
[----:B------:R-:W-:-:S08]  /*1be0*/  IMAD.X R35, RZ, RZ, R7, P2 ;  /* 0x000000ffff237224 */ /* 0x000fd000010e0607 */
.L_x_46:
[----:B0-----:R-:W-:Y:S01]  /*1bf0*/  R2UR UR4, R12 ;  /* 0x000000000c0472ca */ /* 0x001fe200000e0000 */
[----:B------:R-:W-:Y:S01]  /*1c00*/  IMAD.MOV.U32 R5, RZ, RZ, R35 ;  /* 0x000000ffff057224 */ /* 0x000fe200078e0023 */
[----:B------:R-:W-:Y:S02]  /*1c10*/  R2UR UR5, R13 ;  /* 0x000000000d0572ca */ /* 0x000fe400000e0000 */
[----:B------:R-:W-:-:S11]  /*1c20*/  MOV R4, R10 ;  /* 0x0000000a00047202 */ /* 0x000fd60000000f00 */
[----:B------:R0:W2:Y:S01]  /*1c30*/  LDG.E R9, desc[UR4][R4.64] ;  /* 0x0000000404097981 */ /* 0x0000a2000c1e1900 */
[----:B------:R-:W-:Y:S01]  /*1c40*/  R2UR UR6, R12 ;  /* 0x000000000c0672ca */ /* 0x000fe200000e0000 */
[----:B---3--:R-:W-:Y:S01]  /*1c50*/  IMAD.MOV.U32 R7, RZ, RZ, R11 ;  /* 0x000000ffff077224 */ /* 0x008fe200078e000b */
[----:B------:R-:W-:Y:S02]  /*1c60*/  R2UR UR7, R13 ;  /* 0x000000000d0772ca */ /* 0x000fe400000e0000 */
[----:B------:R-:W-:Y:S01]  /*1c70*/  MOV R6, R8 ;  /* 0x0000000800067202 */ /* 0x000fe20000000f00 */
[----:B0-----:R-:W-:Y:S02]  /*1c80*/  IMAD.MOV.U32 R4, RZ, RZ, R14 ;  /* 0x000000ffff047224 */ /* 0x001fe400078e000e */
[----:B------:R-:W-:Y:S02]  /*1c90*/  IMAD.MOV.U32 R5, RZ, RZ, R37 ;  /* 0x000000ffff057224 */ /* 0x000fe400078e0025 */
[----:B--2---:R-:W-:Y:S06]  /*1ca0*/  ST.E desc[UR4][R6.64+-0x8], R9 ;  /* 0xfffff80906007985 */ /* 0x004fec000c101904 */
[----:B------:R-:W2:Y:S04]  /*1cb0*/  LDG.E R11, desc[UR6][R4.64+-0x8] ;  /* 0xfffff806040b7981 */ /* 0x000ea8000c1e1900 */
[----:B--2---:R0:W-:Y:S04]  /*1cc0*/  ST.E desc[UR4][R6.64+-0x4], R11 ;  /* 0xfffffc0b06007985 */ /* 0x0041e8000c101904 */
[----:B------:R-:W2:Y:S01]  /*1cd0*/  LDG.E R15, desc[UR6][R4.64+-0x4] ;  /* 0xfffffc06040f7981 */ /* 0x000ea2000c1e1900 */
[----:B------:R-:W-:-:S05]  /*1ce0*/  VIADD R3, R3, 0x4 ;  /* 0x0000000403037836 */ /* 0x000fca0000000000 */
[----:B------:R-:W-:Y:S01]  /*1cf0*/  ISETP.NE.AND P1, PT, R3, RZ, PT ;  /* 0x000000ff0300720c */ /* 0x000fe20003f25270 */
[----:B--2---:R3:W-:Y:S04]  /*1d00*/  ST.E desc[UR4][R6.64], R15 ;  /* 0x0000000f06007985 */ /* 0x0047e8000c101904 */
[----:B------:R-:W2:Y:S01]  /*1d10*/  LDG.E R33, desc[UR6][R4.64] ;  /* 0x0000000604217981 */ /* 0x000ea2000c1e1900 */
[----:B------:R-:W-:Y:S02]  /*1d20*/  IADD3 R10, P3, PT, R10, 0x10, RZ ;  /* 0x000000100a0a7810 */ /* 0x000fe40007f7e0ff */
[----:B------:R-:W-:Y:S02]  /*1d30*/  IADD3 R14, P2, PT, R4, 0x10, RZ ;  /* 0x00000010040e7810 */ /* 0x000fe40007f5e0ff */
[----:B------:R-:W-:Y:S01]  /*1d40*/  IADD3 R8, P4, PT, R6, 0x10, RZ ;  /* 0x0000001006087810 */ /* 0x000fe20007f9e0ff */
[----:B------:R-:W-:-:S02]  /*1d50*/  IMAD.X R35, RZ, RZ, R35, P3 ;  /* 0x000000ffff237224 */ /* 0x000fc400018e0623 */
[----:B------:R-:W-:Y:S01]  /*1d60*/  IMAD.X R37, RZ, RZ, R5, P2 ;  /* 0x000000ffff257224 */ /* 0x000fe200010e0605 */
[----:B0-----:R-:W-:Y:S01]  /*1d70*/  IADD3.X R11, PT, PT, RZ, R7, RZ, P4, !PT ;  /* 0x00000007ff0b7210 */ /* 0x001fe200027fe4ff */
[----:B--2---:R3:W-:Y:S01]  /*1d80*/  ST.E desc[UR4][R6.64+0x4], R33 ;  /* 0x0000042106007985 */ /* 0x0047e2000c101904 */
[----:B------:R-:W-:Y:S07]  /*1d90*/  @P1 BRA `(.L_x_46) ;  /* 0xfffffffc00941947 */ /* 0x000fee000383ffff */
.L_x_45:
[----:B------:R-:W-:Y:S05]  /*1da0*/  BSYNC.RECONVERGENT B1 ;  /* 0x0000000000017941 */ /* 0x000fea0003800200 */
.L_x_44:
[----:B------:R-:W-:Y:S05]  /*1db0*/  @!P0 BRA `(.L_x_43) ;  /* 0x0000000000648947 */ /* 0x000fea0003800000 */
[----:B------:R-:W-:Y:S01]  /*1dc0*/  IADD3 R9, P0, PT, R17, R0, RZ ;  /* 0x0000000011097210 */ /* 0x000fe20007f1e0ff */
[----:B--2---:R-:W-:-:S03]  /*1dd0*/  IMAD.WIDE.U32 R4, R0, 0x4, R28 ;  /* 0x0000000400047825 */ /* 0x004fc600078e001c */
[----:B------:R-:W-:Y:S01]  /*1de0*/  LEA R8, P1, R9, R24, 0x2 ;  /* 0x0000001809087211 */ /* 0x000fe200078210ff */
[----:B-1-3--:R-:W-:Y:S01]  /*1df0*/  IMAD.MOV.U32 R6, RZ, RZ, R4 ;  /* 0x000000ffff067224 */ /* 0x00afe200078e0004 */
[----:B------:R-:W-:Y:S01]  /*1e00*/  LEA.HI.X.SX32 R0, R17, RZ, 0x1, P0 ;  /* 0x000000ff11007211 */ /* 0x000fe200000f0eff */
[----:B------:R-:W-:Y:S01]  /*1e10*/  IMAD.MOV.U32 R7, RZ, RZ, R5 ;  /* 0x000000ffff077224 */ /* 0x000fe200078e0005 */
[----:B------:R-:W-:Y:S02]  /*1e20*/  IADD3 R8, P0, PT, R8, 0x4, RZ ;  /* 0x0000000408087810 */ /* 0x000fe40007f1e0ff */
[----:B------:R-:W-:Y:S02]  /*1e30*/  LEA.HI.X R9, R9, R25, R0, 0x2, P1 ;  /* 0x0000001909097211 */ /* 0x000fe400008f1400 */
[----:B------:R-:W-:-:S03]  /*1e40*/  IADD3 R0, PT, PT, -R32, RZ, RZ ;  /* 0x000000ff20007210 */ /* 0x000fc60007ffe1ff */
[----:B------:R-:W-:-:S07]  /*1e50*/  IMAD.X R9, RZ, RZ, R9, P0 ;  /* 0x000000ffff097224 */ /* 0x000fce00000e0609 */
.L_x_47:
[----:B0-----:R-:W-:Y:S01]  /*1e60*/  R2UR UR4, R12 ;  /* 0x000000000c0472ca */ /* 0x001fe200000e0000 */
[----:B----4-:R-:W-:Y:S01]  /*1e70*/  IMAD.MOV.U32 R4, RZ, RZ, R8 ;  /* 0x000000ffff047224 */ /* 0x010fe200078e0008 */
[----:B------:R-:W-:Y:S01]  /*1e80*/  R2UR UR5, R13 ;  /* 0x000000000d0572ca */ /* 0x000fe200000e0000 */
[----:B------:R-:W-:-:S12]  /*1e90*/  IMAD.MOV.U32 R5, RZ, RZ, R9 ;  /* 0x000000ffff057224 */ /* 0x000fd800078e0009 */
[----:B------:R0:W2:Y:S01]  /*1ea0*/  LDG.E R3, desc[UR4][R4.64] ;  /* 0x0000000404037981 */ /* 0x0000a2000c1e1900 */
[----:B------:R-:W-:Y:S01]  /*1eb0*/  VIADD R0, R0, 0x1 ;  /* 0x0000000100007836 */ /* 0x000fe20000000000 */
[----:B------:R-:W-:-:S04]  /*1ec0*/  IADD3 R8, P1, PT, R8, 0x4, RZ ;  /* 0x0000000408087810 */ /* 0x000fc80007f3e0ff */
[----:B------:R-:W-:Y:S01]  /*1ed0*/  ISETP.NE.AND P0, PT, R0, RZ, PT ;  /* 0x000000ff0000720c */ /* 0x000fe20003f05270 */
[----:B------:R-:W-:Y:S01]  /*1ee0*/  IMAD.X R9, RZ, RZ, R9, P1 ;  /* 0x000000ffff097224 */ /* 0x000fe200008e0609 */
[----:B0-----:R-:W-:Y:S01]  /*1ef0*/  MOV R4, R6 ;  /* 0x0000000600047202 */ /* 0x001fe20000000f00 */
[----:B------:R-:W-:Y:S01]  /*1f00*/  IMAD.MOV.U32 R5, RZ, RZ, R7 ;  /* 0x000000ffff057224 */ /* 0x000fe200078e0007 */
[----:B------:R-:W-:-:S04]  /*1f10*/  IADD3 R6, P2, PT, R6, 0x4, RZ ;  /* 0x0000000406067810 */ /* 0x000fc80007f5e0ff */
[----:B------:R-:W-:Y:S01]  /*1f20*/  IADD3.X R7, PT, PT, RZ, R7, RZ, P2, !PT ;  /* 0x00000007ff077210 */ /* 0x000fe200017fe4ff */
[----:B--2---:R4:W-:Y:S04]  /*1f30*/  ST.E desc[UR4][R4.64], R3 ;  /* 0x0000000304007985 */ /* 0x0049e8000c101904 */
[----:B------:R-:W-:Y:S05]  /*1f40*/  @P0 BRA `(.L_x_47) ;  /* 0xfffffffc00c40947 */ /* 0x000fea000383ffff */
.L_x_43:
[----:B------:R-:W-:Y:S05]  /*1f50*/  BSYNC.RECONVERGENT B0 ;  /* 0x0000000000007941 */ /* 0x000fea0003800200 */
.L_x_42:
[----:B------:R-:W-:Y:S01]  /*1f60*/  ISETP.GE.AND P0, PT, R30, 0x1, PT ;  /* 0x000000011e00780c */ /* 0x000fe20003f06270 */
[----:B------:R-:W-:Y:S01]  /*1f70*/  BSSY.RECONVERGENT B0, `(.L_x_48) ;  /* 0x0000021000007945 */ /* 0x000fe20003800200 */
[----:B----4-:R-:W-:Y:S02]  /*1f80*/  IMAD.MOV.U32 R3, RZ, RZ, RZ ;  /* 0x000000ffff037224 */ /* 0x010fe400078e00ff */
[----:B------:R-:W-:Y:S01]  /*1f90*/  ISETP.LT.OR P0, PT, R19, -0x1, !P0 ;  /* 0xffffffff1300780c */ /* 0x000fe20004701670 */
[----:B------:R-:W-:-:S12]  /*1fa0*/  IMAD.MOV.U32 R11, RZ, RZ, RZ ;  /* 0x000000ffff0b7224 */ /* 0x000fd800078e00ff */
[----:B------:R-:W-:Y:S05]  /*1fb0*/  @P0 BRA `(.L_x_49) ;  /* 0x0000000000700947 */ /* 0x000fea0003800000 */
[----:B------:R-:W-:Y:S02]  /*1fc0*/  HFMA2 R3, -RZ, RZ, 0, 0 ;  /* 0x00000000ff037431 */ /* 0x000fe400000001ff */
[----:B------:R-:W-:-:S07]  /*1fd0*/  IMAD.MOV.U32 R11, RZ, RZ, RZ ;  /* 0x000000ffff0b7224 */ /* 0x000fce00078e00ff */
.L_x_50:
[C---:B0-----:R-:W-:Y:S01]  /*1fe0*/  R2UR UR4, R12.reuse ;  /* 0x000000000c0472ca */ /* 0x041fe200000e0000 */
[----:B-1-3--:R-:W-:Y:S01]  /*1ff0*/  IMAD.MOV.U32 R6, RZ, RZ, R28 ;  /* 0x000000ffff067224 */ /* 0x00afe200078e001c */
[----:B------:R-:W-:Y:S01]  /*2000*/  R2UR UR5, R13 ;  /* 0x000000000d0572ca */ /* 0x000fe200000e0000 */
[----:B--2---:R-:W-:Y:S01]  /*2010*/  IMAD.MOV.U32 R7, RZ, RZ, R29 ;  /* 0x000000ffff077224 */ /* 0x004fe200078e001d */
[----:B------:R-:W-:Y:S01]  /*2020*/  R2UR UR6, R12 ;  /* 0x000000000c0672ca */ /* 0x000fe200000e0000 */
[----:B------:R-:W-:Y:S01]  /*2030*/  IMAD.WIDE R4, R3, 0x4, R26 ;  /* 0x0000000403047825 */ /* 0x000fe200078e021a */
[----:B------:R-:W-:-:S03]  /*2040*/  R2UR UR7, R13 ;  /* 0x000000000d0772ca */ /* 0x000fc600000e0000 */
[----:B------:R-:W-:-:S06]  /*2050*/  IMAD.WIDE R6, R11, 0x4, R6 ;  /* 0x000000040b067825 */ /* 0x000fcc00078e0206 */
[----:B------:R-:W2:Y:S04]  /*2060*/  LD.E R5, desc[UR4][R4.64] ;  /* 0x0000000404057980 */ /* 0x000ea8000c101900 */
[----:B------:R-:W2:Y:S01]  /*2070*/  LD.E R6, desc[UR6][R6.64] ;  /* 0x0000000606067980 */ /* 0x000ea2000c101900 */
[----:B------:R-:W-:Y:S01]  /*2080*/  MOV R9, R25 ;  /* 0x0000001900097202 */ /* 0x000fe20000000f00 */
[----:B------:R-:W-:-:S04]  /*2090*/  IMAD.MOV.U32 R8, RZ, RZ, R24 ;  /* 0x000000ffff087224 */ /* 0x000fc800078e0018 */
[----:B------:R-:W-:-:S04]  /*20a0*/  IMAD.WIDE R8, R23, 0x4, R8 ;  /* 0x0000000417087825 */ /* 0x000fc800078e0208 */
[----:B------:R-:W-:Y:S01]  /*20b0*/  VIADD R23, R23, 0x1 ;  /* 0x0000000117177836 */ /* 0x000fe20000000000 */
[----:B--2---:R-:W-:-:S13]  /*20c0*/  ISETP.GT.AND P0, PT, R5, R6, PT ;  /* 0x000000060500720c */ /* 0x004fda0003f04270 */
[C---:B------:R-:W-:Y:S01]  /*20d0*/  @!P0 R2UR UR4, R12.reuse ;  /* 0x000000000c0482ca */ /* 0x040fe200000e0000 */
[----:B------:R-:W-:Y:S01]  /*20e0*/  @P0 VIADD R11, R11, 0x1 ;  /* 0x000000010b0b0836 */ /* 0x000fe20000000000 */
[----:B------:R-:W-:Y:S01]  /*20f0*/  @!P0 R2UR UR5, R13 ;  /* 0x000000000d0582ca */ /* 0x000fe200000e0000 */
[----:B------:R-:W-:Y:S01]  /*2100*/  @!P0 VIADD R3, R3, 0x1 ;  /* 0x0000000103038836 */ /* 0x000fe20000000000 */
[----:B------:R-:W-:Y:S02]  /*2110*/  @P0 R2UR UR6, R12 ;  /* 0x000000000c0602ca */ /* 0x000fe400000e0000 */
[----:B------:R-:W-:Y:S02]  /*2120*/  @P0 R2UR UR7, R13 ;  /* 0x000000000d0702ca */ /* 0x000fe400000e0000 */
[----:B------:R-:W-:-:S07]  /*2130*/  ISETP.LE.AND P1, PT, R3, R18, PT ;  /* 0x000000120300720c */ /* 0x000fce0003f23270 */
[----:B------:R4:W-:Y:S04]  /*2140*/  @!P0 STG.E desc[UR4][R8.64], R5 ;  /* 0x0000000508008986 */ /* 0x0009e8000c101904 */
[----:B------:R4:W-:Y:S01]  /*2150*/  @P0 STG.E desc[UR6][R8.64], R6 ;  /* 0x0000000608000986 */ /* 0x0009e2000c101906 */
[----:B------:R-:W-:-:S13]  /*2160*/  ISETP.GE.AND P0, PT, R11, R30, PT ;  /* 0x0000001e0b00720c */ /* 0x000fda0003f06270 */
[----:B----4-:R-:W-:Y:S05]  /*2170*/  @!P0 BRA P1, `(.L_x_50) ;  /* 0xfffffffc00988947 */ /* 0x010fea000083ffff */
.L_x_49:
[----:B------:R-:W-:Y:S05]  /*2180*/  BSYNC.RECONVERGENT B0 ;  /* 0x0000000000007941 */ /* 0x000fea0003800200 */
.L_x_48:
[----:B------:R-:W-:Y:S01]  /*2190*/  ISETP.GE.AND P0, PT, R18, R3, PT ;  /* 0x000000031200720c */ /* 0x000fe20003f06270 */
[----:B------:R-:W-:-:S12]  /*21a0*/  BSSY.RECONVERGENT B0, `(.L_x_51) ;  /* 0x0000030000007945 */ /* 0x000fd80003800200 */
[----:B------:R-:W-:Y:S05]  /*21b0*/  @!P0 BRA `(.L_x_52) ;  /* 0x0000000000b88947 */ /* 0x000fea0003800000 */
[----:B------:R-:W-:Y:S01]  /*21c0*/  IADD3 R31, PT, PT, R31, -R3, RZ ;  /* 0x800000031f1f7210 */ /* 0x000fe20007ffe0ff */
[----:B------:R-:W-:Y:S01]  /*21d0*/  IMAD.IADD R0, R18, 0x1, -R3 ;  /* 0x0000000112007824 */ /* 0x000fe200078e0a03 */
[----:B------:R-:W-:Y:S02]  /*21e0*/  BSSY.RECONVERGENT B1, `(.L_x_53) ;  /* 0x0000012000017945 */ /* 0x000fe40003800200 */
[----:B------:R-:W-:Y:S02]  /*21f0*/  LOP3.LUT P0, R31, R31, 0x3, RZ, 0xc0, !PT ;  /* 0x000000031f1f7812 */ /* 0x000fe4000780c0ff */
[----:B------:R-:W-:-:S11]  /*2200*/  ISETP.GE.U32.AND P1, PT, R0, 0x3, PT ;  /* 0x000000030000780c */ /* 0x000fd60003f26070 */
[----:B------:R-:W-:Y:S05]  /*2210*/  @!P0 BRA `(.L_x_54) ;  /* 0x0000000000388947 */ /* 0x000fea0003800000 */
[----:B------:R-:W-:-:S07]  /*2220*/  IMAD.MOV R0, RZ, RZ, -R31 ;  /* 0x000000ffff007224 */ /* 0x000fce00078e0a1f */
.L_x_55:
[----:B0-----:R-:W-:Y:S01]  /*2230*/  R2UR UR4, R12 ;  /* 0x000000000c0472ca */ /* 0x001fe200000e0000 */
[----:B-1234-:R-:W-:Y:S01]  /*2240*/  IMAD.WIDE R6, R3, 0x4, R26 ;  /* 0x0000000403067825 */ /* 0x01efe200078e021a */
[----:B------:R-:W-:-:S13]  /*2250*/  R2UR UR5, R13 ;  /* 0x000000000d0572ca */ /* 0x000fda00000e0000 */
[----:B------:R-:W2:Y:S01]  /*2260*/  LD.E R7, desc[UR4][R6.64] ;  /* 0x0000000406077980 */ /* 0x000ea2000c101900 */
[----:B------:R-:W-:Y:S01]  /*2270*/  VIADD R0, R0, 0x1 ;  /* 0x0000000100007836 */ /* 0x000fe20000000000 */
[----:B------:R-:W-:Y:S01]  /*2280*/  MOV R5, R25 ;  /* 0x0000001900057202 */ /* 0x000fe20000000f00 */
[----:B------:R-:W-:Y:S02]  /*2290*/  IMAD.MOV.U32 R4, RZ, RZ, R24 ;  /* 0x000000ffff047224 */ /* 0x000fe400078e0018 */
[----:B------:R-:W-:Y:S01]  /*22a0*/  VIADD R3, R3, 0x1 ;  /* 0x0000000103037836 */ /* 0x000fe20000000000 */
[----:B------:R-:W-:Y:S01]  /*22b0*/  ISETP.NE.AND P0, PT, R0, RZ, PT ;  /* 0x000000ff0000720c */ /* 0x000fe20003f05270 */
[----:B------:R-:W-:-:S04]  /*22c0*/  IMAD.WIDE R4, R23, 0x4, R4 ;  /* 0x0000000417047825 */ /* 0x000fc800078e0204 */
[----:B------:R-:W-:Y:S01]  /*22d0*/  VIADD R23, R23, 0x1 ;  /* 0x0000000117177836 */ /* 0x000fe20000000000 */
[----:B--2---:R4:W-:Y:S07]  /*22e0*/  STG.E desc[UR4][R4.64], R7 ;  /* 0x0000000704007986 */ /* 0x0049ee000c101904 */
[----:B------:R-:W-:Y:S05]  /*22f0*/  @P0 BRA `(.L_x_55) ;  /* 0xfffffffc00cc0947 */ /* 0x000fea000383ffff */
.L_x_54:
[----:B------:R-:W-:Y:S05]  /*2300*/  BSYNC.RECONVERGENT B1 ;  /* 0x0000000000017941 */ /* 0x000fea0003800200 */
.L_x_53:
[----:B------:R-:W-:Y:S05]  /*2310*/  @!P1 BRA `(.L_x_52) ;  /* 0x0000000000609947 */ /* 0x000fea0003800000 */
[----:B------:R-:W-:Y:S02]  /*2320*/  IADD3 R8, P0, PT, R24, 0x8, RZ ;  /* 0x0000000818087810 */ /* 0x000fe40007f1e0ff */
[----:B------:R-:W-:Y:S01]  /*2330*/  IADD3 R18, PT, PT, -R18, R3, RZ ;  /* 0x0000000312127210 */ /* 0x000fe20007ffe1ff */
[----:B------:R-:W-:Y:S02]  /*2340*/  VIADD R3, R3, 0xffffffff ;  /* 0xffffffff03037836 */ /* 0x000fe40000000000 */
[----:B------:R-:W-:-:S08]  /*2350*/  IMAD.X R9, RZ, RZ, R25, P0 ;  /* 0x000000ffff097224 */ /* 0x000fd000000e0619 */
.L_x_56:
[----:B0-----:R-:W-:Y:S01]  /*2360*/  R2UR UR4, R12 ;  /* 0x000000000c0472ca */ /* 0x001fe200000e0000 */
[----:B-1234-:R-:W-:Y:S01]  /*2370*/  VIADD R7, R3, 0x1 ;  /* 0x0000000103077836 */ /* 0x01efe20000000000 */
[----:B------:R-:W-:-:S03]  /*2380*/  R2UR UR5, R13 ;  /* 0x000000000d0572ca */ /* 0x000fc600000e0000 */
[----:B------:R-:W-:-:S10]  /*2390*/  IMAD.WIDE R6, R7, 0x4, R26 ;  /* 0x0000000407067825 */ /* 0x000fd400078e021a */
[----:B------:R-:W2:Y:S01]  /*23a0*/  LD.E R15, desc[UR4][R6.64] ;  /* 0x00000004060f7980 */ /* 0x000ea2000c101900 */
[----:B------:R-:W-:Y:S01]  /*23b0*/  R2UR UR6, R12 ;  /* 0x000000000c0672ca */ /* 0x000fe200000e0000 */
[----:B------:R-:W-:Y:S01]  /*23c0*/  IMAD.WIDE R4, R23, 0x4, R8 ;  /* 0x0000000417047825 */ /* 0x000fe200078e0208 */
[----:B------:R-:W-:-:S04]  /*23d0*/  R2UR UR7, R13 ;  /* 0x000000000d0772ca */ /* 0x000fc800000e0000 */
[----:B--2---:R0:W-:Y:S09]  /*23e0*/  STG.E desc[UR4][R4.64+-0x8], R15 ;  /* 0xfffff80f04007986 */ /* 0x0041f2000c101904 */
[----:B------:R-:W2:Y:S04]  /*23f0*/  LD.E R19, desc[UR6][R6.64+0x4] ;  /* 0x0000040606137980 */ /* 0x000ea8000c101900 */
[----:B--2---:R0:W-:Y:S04]  /*2400*/  STG.E desc[UR4][R4.64+-0x4], R19 ;  /* 0xfffffc1304007986 */ /* 0x0041e8000c101904 */
[----:B------:R-:W2:Y:S01]  /*2410*/  LD.E R31, desc[UR6][R6.64+0x8] ;  /* 0x00000806061f7980 */ /* 0x000ea2000c101900 */
[----:B------:R-:W-:-:S04]  /*2420*/  IADD3 R18, PT, PT, R18, 0x4, RZ ;  /* 0x0000000412127810 */ /* 0x000fc80007ffe0ff */
[----:B------:R-:W-:Y:S01]  /*2430*/  ISETP.NE.AND P0, PT, R18, 0x1, PT ;  /* 0x000000011200780c */ /* 0x000fe20003f05270 */
[----:B--2---:R0:W-:Y:S04]  /*2440*/  STG.E desc[UR4][R4.64], R31 ;  /* 0x0000001f04007986 */ /* 0x0041e8000c101904 */
[----:B------:R-:W2:Y:S01]  /*2450*/  LD.E R33, desc[UR6][R6.64+0xc] ;  /* 0x00000c0606217980 */ /* 0x000ea2000c101900 */
[----:B------:R-:W-:Y:S02]  /*2460*/  VIADD R3, R3, 0x4 ;  /* 0x0000000403037836 */ /* 0x000fe40000000000 */
[----:B------:R-:W-:Y:S01]  /*2470*/  VIADD R23, R23, 0x4 ;  /* 0x0000000417177836 */ /* 0x000fe20000000000 */
[----:B--2---:R0:W-:Y:S04]  /*2480*/  STG.E desc[UR4][R4.64+0x4], R33 ;  /* 0x0000042104007986 */ /* 0x0041e8000c101904 */
[----:B------:R-:W-:Y:S05]  /*2490*/  @P0 BRA `(.L_x_56) ;  /* 0xfffffffc00b00947 */ /* 0x000fea000383ffff */
.L_x_52:
[----:B------:R-:W-:Y:S05]  /*24a0*/  BSYNC.RECONVERGENT B0 ;  /* 0x0000000000007941 */ /* 0x000fea0003800200 */
.L_x_51:
[----:B------:R-:W-:Y:S01]  /*24b0*/  ISETP.GE.AND P0, PT, R11, R30, PT ;  /* 0x0000001e0b00720c */ /* 0x000fe20003f06270 */
[----:B------:R-:W-:-:S12]  /*24c0*/  BSSY.RECONVERGENT B0, `(.L_x_57) ;  /* 0x0000032000007945 */ /* 0x000fd80003800200 */
[----:B------:R-:W-:Y:S05]  /*24d0*/  @P0 BRA `(.L_x_58) ;  /* 0x0000000000c00947 */ /* 0x000fea0003800000 */
[-C--:B------:R-:W-:Y:S01]  /*24e0*/  IADD3 R0, PT, PT, R22, -R11.reuse, -R17 ;  /* 0x8000000b16007210 */ /* 0x080fe20007ffe811 */
[----:B------:R-:W-:Y:S01]  /*24f0*/  BSSY.RECONVERGENT B1, `(.L_x_59) ;  /* 0x0000017000017945 */ /* 0x000fe20003800200 */
[----:B------:R-:W-:Y:S01]  /*2500*/  IADD3 R17, PT, PT, R17, R11, -R22 ;  /* 0x0000000b11117210 */ /* 0x000fe20007ffe816 */
[----:B------:R-:W-:Y:S01]  /*2510*/  IMAD.MOV.U32 R3, RZ, RZ, R11 ;  /* 0x000000ffff037224 */ /* 0x000fe200078e000b */
[----:B------:R-:W-:Y:S02]  /*2520*/  LOP3.LUT P0, R0, R0, 0x3, RZ, 0xc0, !PT ;  /* 0x0000000300007812 */ /* 0x000fe4000780c0ff */
[----:B------:R-:W-:-:S11]  /*2530*/  ISETP.GT.U32.AND P1, PT, R17, -0x4, PT ;  /* 0xfffffffc1100780c */ /* 0x000fd60003f24070 */
[----:B------:R-:W-:Y:S05]  /*2540*/  @!P0 BRA `(.L_x_60) ;  /* 0x0000000000448947 */ /* 0x000fea0003800000 */
[----:B------:R-:W-:Y:S01]  /*2550*/  IADD3 R0, PT, PT, -R0, RZ, RZ ;  /* 0x000000ff00007210 */ /* 0x000fe20007ffe1ff */
[----:B------:R-:W-:-:S07]  /*2560*/  IMAD.MOV.U32 R3, RZ, RZ, R11 ;  /* 0x000000ffff037224 */ /* 0x000fce00078e000b */
.L_x_61:
[----:B0-----:R-:W-:Y:S01]  /*2570*/  R2UR UR4, R12 ;  /* 0x000000000c0472ca */ /* 0x001fe200000e0000 */
[----:B--2-4-:R-:W-:Y:S01]  /*2580*/  IMAD.MOV.U32 R4, RZ, RZ, R28 ;  /* 0x000000ffff047224 */ /* 0x014fe200078e001c */
[----:B------:R-:W-:Y:S01]  /*2590*/  R2UR UR5, R13 ;  /* 0x000000000d0572ca */ /* 0x000fe200000e0000 */
[----:B------:R-:W-:Y:S02]  /*25a0*/  IMAD.MOV.U32 R5, RZ, RZ, R29 ;  /* 0x000000ffff057224 */ /* 0x000fe400078e001d */
[----:B------:R-:W-:-:S10]  /*25b0*/  IMAD.WIDE R4, R3, 0x4, R4 ;  /* 0x0000000403047825 */ /* 0x000fd400078e0204 */
[----:B------:R0:W2:Y:S01]  /*25c0*/  LD.E R9, desc[UR4][R4.64] ;  /* 0x0000000404097980 */ /* 0x0000a2000c101900 */
[----:B------:R-:W-:Y:S02]  /*25d0*/  VIADD R0, R0, 0x1 ;  /* 0x0000000100007836 */ /* 0x000fe40000000000 */
[----:B------:R-:W-:-:S03]  /*25e0*/  VIADD R3, R3, 0x1 ;  /* 0x0000000103037836 */ /* 0x000fc60000000000 */
[----:B------:R-:W-:Y:S02]  /*25f0*/  ISETP.NE.AND P0, PT, R0, RZ, PT ;  /* 0x000000ff0000720c */ /* 0x000fe40003f05270 */
[----:B0-----:R-:W-:Y:S01]  /*2600*/  MOV R4, R24 ;  /* 0x0000001800047202 */ /* 0x001fe20000000f00 */
[----:B------:R-:W-:-:S04]  /*2610*/  IMAD.MOV.U32 R5, RZ, RZ, R25 ;  /* 0x000000ffff057224 */ /* 0x000fc800078e0019 */
[C---:B-1-3--:R-:W-:Y:S01]  /*2620*/  IMAD.WIDE R6, R23.reuse, 0x4, R4 ;  /* 0x0000000417067825 */ /* 0x04afe200078e0204 */
[----:B------:R-:W-:-:S04]  /*2630*/  IADD3 R23, PT, PT, R23, 0x1, RZ ;  /* 0x0000000117177810 */ /* 0x000fc80007ffe0ff */
[----:B--2---:R0:W-:Y:S01]  /*2640*/  STG.E desc[UR4][R6.64], R9 ;  /* 0x0000000906007986 */ /* 0x0041e2000c101904 */
[----:B------:R-:W-:Y:S05]  /*2650*/  @P0 BRA `(.L_x_61) ;  /* 0xfffffffc00c40947 */ /* 0x000fea000383ffff */
.L_x_60:
[----:B------:R-:W-:Y:S05]  /*2660*/  BSYNC.RECONVERGENT B1 ;  /* 0x0000000000017941 */ /* 0x000fea0003800200 */
.L_x_59:
[----:B------:R-:W-:Y:S05]  /*2670*/  @P1 BRA `(.L_x_58) ;  /* 0x0000000000581947 */ /* 0x000fea0003800000 */
[----:B------:R-:W-:Y:S02]  /*2680*/  IADD3 R10, P1, PT, R24, 0x8, RZ ;  /* 0x00000008180a7810 */ /* 0x000fe40007f3e0ff */
[----:B------:R-:W-:-:S03]  /*2690*/  IADD3 R8, P0, PT, R28, 0x8, RZ ;  /* 0x000000081c087810 */ /* 0x000fc60007f1e0ff */
[----:B------:R-:W-:Y:S02]  /*26a0*/  IMAD.X R11, RZ, RZ, R25, P1 ;  /* 0x000000ffff0b7224 */ /* 0x000fe400008e0619 */
[----:B0-----:R-:W-:-:S08]  /*26b0*/  IMAD.X R9, RZ, RZ, R29, P0 ;  /* 0x000000ffff097224 */ /* 0x001fd000000e061d */
.L_x_62:
[----:B------:R-:W-:Y:S01]  /*26c0*/  R2UR UR4, R12 ;  /* 0x000000000c0472ca */ /* 0x000fe200000e0000 */
[----:B--2-4-:R-:W-:Y:S01]  /*26d0*/  IMAD.WIDE R4, R3, 0x4, R8 ;  /* 0x0000000403047825 */ /* 0x014fe200078e0208 */
[----:B------:R-:W-:-:S13]  /*26e0*/  R2UR UR5, R13 ;  /* 0x000000000d0572ca */ /* 0x000fda00000e0000 */
[----:B0--3--:R-:W2:Y:S01]  /*26f0*/  LD.E R15, desc[UR4][R4.64+-0x8] ;  /* 0xfffff804040f7980 */ /* 0x009ea2000c101900 */
[----:B------:R-:W-:Y:S01]  /*2700*/  R2UR UR6, R12 ;  /* 0x000000000c0672ca */ /* 0x000fe200000e0000 */
[----:B-1----:R-:W-:Y:S01]  /*2710*/  IMAD.WIDE R6, R23, 0x4, R10 ;  /* 0x0000000417067825 */ /* 0x002fe200078e020a */
[----:B------:R-:W-:-:S04]  /*2720*/  R2UR UR7, R13 ;  /* 0x000000000d0772ca */ /* 0x000fc800000e0000 */
[----:B--2---:R0:W-:Y:S09]  /*2730*/  STG.E desc[UR4][R6.64+-0x8], R15 ;  /* 0xfffff80f06007986 */ /* 0x0041f2000c101904 */
[----:B------:R-:W2:Y:S04]  /*2740*/  LD.E R17, desc[UR6][R4.64+-0x4] ;  /* 0xfffffc0604117980 */ /* 0x000ea8000c101900 */
[----:B--2---:R0:W-:Y:S04]  /*2750*/  STG.E desc[UR4][R6.64+-0x4], R17 ;  /* 0xfffffc1106007986 */ /* 0x0041e8000c101904 */
[----:B------:R-:W2:Y:S01]  /*2760*/  LD.E R19, desc[UR6][R4.64] ;  /* 0x0000000604137980 */ /* 0x000ea2000c101900 */
[----:B------:R-:W-:-:S05]  /*2770*/  VIADD R3, R3, 0x4 ;  /* 0x0000000403037836 */ /* 0x000fca0000000000 */
[----:B------:R-:W-:Y:S01]  /*2780*/  ISETP.GE.AND P0, PT, R3, R30, PT ;  /* 0x0000001e0300720c */ /* 0x000fe20003f06270 */
[----:B--2---:R0:W-:Y:S04]  /*2790*/  STG.E desc[UR4][R6.64], R19 ;  /* 0x0000001306007986 */ /* 0x0041e8000c101904 */
[----:B------:R-:W2:Y:S01]  /*27a0*/  LD.E R25, desc[UR6][R4.64+0x4] ;  /* 0x0000040604197980 */ /* 0x000ea2000c101900 */
[----:B------:R-:W-:-:S03]  /*27b0*/  IADD3 R23, PT, PT, R23, 0x4, RZ ;  /* 0x0000000417177810 */ /* 0x000fc60007ffe0ff */
[----:B--2---:R0:W-:Y:S04]  /*27c0*/  STG.E desc[UR4][R6.64+0x4], R25 ;  /* 0x0000041906007986 */ /* 0x0041e8000c101904 */
[----:B------:R-:W-:Y:S05]  /*27d0*/  @!P0 BRA `(.L_x_62) ;  /* 0xfffffffc00b88947 */ /* 0x000fea000383ffff */
.L_x_58:
[----:B------:R-:W-:Y:S05]  /*27e0*/  BSYNC.RECONVERGENT B0 ;  /* 0x0000000000007941 */ /* 0x000fea0003800200 */
.L_x_57:
[----:B------:R-:W-:Y:S01]  /*27f0*/  MOV R16, 0x8 ;  /* 0x0000000800107802 */ /* 0x000fe20000000f00 */
[----:B0-2-4-:R-:W-:Y:S02]  /*2800*/  IMAD.MOV.U32 R4, RZ, RZ, R26 ;  /* 0x000000ffff047224 */ /* 0x015fe400078e001a */
[----:B------:R-:W-:Y:S01]  /*2810*/  IMAD.MOV.U32 R5, RZ, RZ, R27 ;  /* 0x000000ffff057224 */ /* 0x000fe200078e001b */
[----:B-1-3--:R0:W1:Y:S06]  /*2820*/  LDC.64 R6, c[0x4][R16] ;  /* 0x0100000010067b82 */ /* 0x00a06c0000000a00 */
[----:B------:R-:W-:-:S07]  /*2830*/  LEPC R20, `(.L_x_63) ;  /* 0x000000001014794e */ /* 0x000fce0000000000 */
[----:B01----:R-:W-:Y:S05]  /*2840*/  CALL.ABS.NOINC R6 ;  /* 0x0000000006007343 */ /* 0x003fea0003c00000 */
.L_x_63:
[----:B------:R-:W0:Y:S01]  /*2850*/  LDC.64 R16, c[0x4][R16] ;  /* 0x0100000010107b82 */ /* 0x000e220000000a00 */
[----:B------:R-:W-:Y:S01]  /*2860*/  IMAD.MOV.U32 R4, RZ, RZ, R28 ;  /* 0x000000ffff047224 */ /* 0x000fe200078e001c */
[----:B------:R-:W-:-:S07]  /*2870*/  MOV R5, R29 ;  /* 0x0000001d00057202 */ /* 0x000fce0000000f00 */
[----:B------:R-:W-:-:S07]  /*2880*/  LEPC R20, `(.L_x_33) ;  /* 0x000000001014794e */ /* 0x000fce0000000000 */
[----:B0-----:R-:W-:Y:S05]  /*2890*/  CALL.ABS.NOINC R16 ;  /* 0x0000000010007343 */ /* 0x001fea0003c00000 */
.L_x_33:
[----:B------:R-:W-:Y:S05]  /*28a0*/  BSYNC.RECONVERGENT B6 ;  /* 0x0000000000067941 */ /* 0x000fea0003800200 */
.L_x_32:
[----:B------:R-:W2:Y:S01]  /*28b0*/  LDL R20, [R1+0x14] ;  /* 0x0000140001147983 */ /* 0x000ea20000100800 */
[----:B------:R0:W-:Y:S05]  /*28c0*/  BMOV.32 B6, R2 ;  /* 0x0000000206007356 */ /* 0x0001ea0000000000 */
[----:B------:R-:W2:Y:S04]  /*28d0*/  LDL R21, [R1+0x18] ;  /* 0x0000180001157983 */ /* 0x000ea80000100800 */
[----:B0-----:R-:W2:Y:S04]  /*28e0*/  LDL R2, [R1] ;  /* 0x0000000001027983 */ /* 0x001ea80000100800 */
[----:B------:R-:W2:Y:S04]  /*28f0*/  LDL R16, [R1+0x4] ;  /* 0x0000040001107983 */ /* 0x000ea80000100800 */
        /* <DEDUP_REMOVED lines=13> */
[----:B------:R0:W2:Y:S02]  /*29d0*/  LDL R37, [R1+0x44] ;  /* 0x0000440001257983 */ /* 0x0000a40000100800 */
[----:B0-----:R-:W-:Y:S01]  /*29e0*/  VIADD R1, R1, 0x48 ;  /* 0x0000004801017836 */ /* 0x001fe20000000000 */
[----:B--2---:R-:W-:Y:S06]  /*29f0*/  RET.REL.NODEC R20 `(_Z14mergeSort_cudaPii) ;  /* 0xffffffd414807950 */ /* 0x004fec0003c3ffff */
        .type           $_Z14mergeSort_cudaPii$__internal_accurate_pow,@function
        .size           $_Z14mergeSort_cudaPii$__internal_accurate_pow,(.L_x_67 - $_Z14mergeSort_cudaPii$__internal_accurate_pow)
$_Z14mergeSort_cudaPii$__internal_accurate_pow:
[----:B------:R-:W0:Y:S01]  /*2a00*/  MUFU.RCP64H R7, 2 ;  /* 0x4000000000077908 */ /* 0x000e220000001800 */
[----:B------:R-:W-:Y:S02]  /*2a10*/  HFMA2 R6, -RZ, RZ, 0, 0 ;  /* 0x00000000ff067431 */ /* 0x000fe400000001ff */
[----:B------:R-:W-:Y:S01]  /*2a20*/  IMAD.MOV.U32 R8, RZ, RZ, 0x0 ;  /* 0x00000000ff087424 */ /* 0x000fe200078e00ff */
[----:B------:R-:W-:Y:S01]  /*2a30*/  UMOV UR4, 0x7d2cafe2 ;  /* 0x7d2cafe200047882 */ /* 0x000fe20000000000 */
[----:B------:R-:W-:Y:S01]  /*2a40*/  IMAD.MOV.U32 R9, RZ, RZ, 0x40000000 ;  /* 0x40000000ff097424 */ /* 0x000fe200078e00ff */
[----:B------:R-:W-:Y:S01]  /*2a50*/  UMOV UR5, 0x3eb0f5ff ;  /* 0x3eb0f5ff00057882 */ /* 0x000fe20000000000 */
[----:B------:R-:W-:Y:S01]  /*2a60*/  IMAD.MOV.U32 R12, RZ, RZ, 0x41ad3b5a ;  /* 0x41ad3b5aff0c7424 */ /* 0x000fe200078e00ff */
[----:B------:R-:W-:Y:S01]  /*2a70*/  LOP3.LUT R3, R5, 0xff0fffff, RZ, 0xc0, !PT ;  /* 0xff0fffff05037812 */ /* 0x000fe200078ec0ff */
[----:B------:R-:W-:Y:S02]  /*2a80*/  IMAD.MOV.U32 R13, RZ, RZ, 0x3ed0f5d2 ;  /* 0x3ed0f5d2ff0d7424 */ /* 0x000fe400078e00ff */
[----:B0-----:R-:W-:-:S08]  /*2a90*/  DFMA R8, R6, -R8, 1 ;  /* 0x3ff000000608742b */ /* 0x001fd00000000808 */
[----:B------:R-:W-:-:S08]  /*2aa0*/  DFMA R8, R8, R8, R8 ;  /* 0x000000080808722b */ /* 0x000fd00000000008 */
[----:B------:R-:W-:-:S08]  /*2ab0*/  DFMA R8, R6, R8, R6 ;  /* 0x000000080608722b */ /* 0x000fd00000000006 */
[----:B------:R-:W-:-:S08]  /*2ac0*/  DMUL R6, RZ, R8 ;  /* 0x00000008ff067228 */ /* 0x000fd00000000000 */
[----:B------:R-:W-:-:S08]  /*2ad0*/  DFMA R6, RZ, R8, R6 ;  /* 0x00000008ff06722b */ /* 0x000fd00000000006 */
[CC--:B------:R-:W-:Y:S02]  /*2ae0*/  DMUL R10, R6.reuse, R6.reuse ;  /* 0x00000006060a7228 */ /* 0x0c0fe40000000000 */
[----:B------:R-:W-:Y:S02]  /*2af0*/  DADD R14, RZ, -R6 ;  /* 0x00000000ff0e7229 */ /* 0x000fe40000000806 */
[----:B------:R-:W-:-:S04]  /*2b00*/  DMUL R20, R6, R6 ;  /* 0x0000000606147228 */ /* 0x000fc80000000000 */
[----:B------:R-:W-:Y:S01]  /*2b10*/  DFMA R12, R10, UR4, R12 ;  /* 0x000000040a0c7c2b */ /* 0x000fe2000800000c */
[----:B------:R-:W-:Y:S01]  /*2b20*/  UMOV UR4, 0x75488a3f ;  /* 0x75488a3f00047882 */ /* 0x000fe20000000000 */
[----:B------:R-:W-:Y:S01]  /*2b30*/  UMOV UR5, 0x3ef3b20a ;  /* 0x3ef3b20a00057882 */ /* 0x000fe20000000000 */
[----:B------:R-:W-:Y:S02]  /*2b40*/  DADD R14, R14, R14 ;  /* 0x000000000e0e7229 */ /* 0x000fe4000000000e */
[----:B------:R-:W-:-:S03]  /*2b50*/  DMUL R22, R6, R20 ;  /* 0x0000001406167228 */ /* 0x000fc60000000000 */
[----:B------:R-:W-:Y:S01]  /*2b60*/  DFMA R12, R10, R12, UR4 ;  /* 0x000000040a0c7e2b */ /* 0x000fe2000800000c */
[----:B------:R-:W-:Y:S01]  /*2b70*/  UMOV UR4, 0xe4faecd5 ;  /* 0xe4faecd500047882 */ /* 0x000fe20000000000 */
[----:B------:R-:W-:Y:S01]  /*2b80*/  UMOV UR5, 0x3f1745cd ;  /* 0x3f1745cd00057882 */ /* 0x000fe20000000000 */
[----:B------:R-:W-:Y:S02]  /*2b90*/  DFMA R14, RZ, -R6, R14 ;  /* 0x80000006ff0e722b */ /* 0x000fe4000000000e */
[----:B------:R-:W-:-:S03]  /*2ba0*/  DFMA R24, R6, R20, -R22 ;  /* 0x000000140618722b */ /* 0x000fc60000000816 */
[----:B------:R-:W-:Y:S01]  /*2bb0*/  DFMA R12, R10, R12, UR4 ;  /* 0x000000040a0c7e2b */ /* 0x000fe2000800000c */
[----:B------:R-:W-:Y:S01]  /*2bc0*/  UMOV UR4, 0x258a578b ;  /* 0x258a578b00047882 */ /* 0x000fe20000000000 */
[----:B------:R-:W-:Y:S01]  /*2bd0*/  UMOV UR5, 0x3f3c71c7 ;  /* 0x3f3c71c700057882 */ /* 0x000fe20000000000 */
[----:B------:R-:W-:-:S05]  /*2be0*/  DMUL R14, R8, R14 ;  /* 0x0000000e080e7228 */ /* 0x000fca0000000000 */
[----:B------:R-:W-:Y:S01]  /*2bf0*/  DFMA R12, R10, R12, UR4 ;  /* 0x000000040a0c7e2b */ /* 0x000fe2000800000c */
[----:B------:R-:W-:Y:S01]  /*2c00*/  UMOV UR4, 0x9242b910 ;  /* 0x9242b91000047882 */ /* 0x000fe20000000000 */
[----:B------:R-:W-:Y:S01]  /*2c10*/  UMOV UR5, 0x3f624924 ;  /* 0x3f62492400057882 */ /* 0x000fe20000000000 */
[----:B------:R-:W-:-:S05]  /*2c20*/  DFMA R24, R14, R20, R24 ;  /* 0x000000140e18722b */ /* 0x000fca0000000018 */
[----:B------:R-:W-:Y:S01]  /*2c30*/  DFMA R12, R10, R12, UR4 ;  /* 0x000000040a0c7e2b */ /* 0x000fe2000800000c */
[----:B------:R-:W-:Y:S01]  /*2c40*/  UMOV UR4, 0x99999dfb ;  /* 0x99999dfb00047882 */ /* 0x000fe20000000000 */
[----:B------:R-:W-:-:S06]  /*2c50*/  UMOV UR5, 0x3f899999 ;  /* 0x3f89999900057882 */ /* 0x000fcc0000000000 */
[----:B------:R-:W-:Y:S01]  /*2c60*/  DFMA R12, R10, R12, UR4 ;  /* 0x000000040a0c7e2b */ /* 0x000fe2000800000c */
[----:B------:R-:W-:Y:S01]  /*2c70*/  UMOV UR4, 0x55555555 ;  /* 0x5555555500047882 */ /* 0x000fe20000000000 */
[----:B------:R-:W-:-:S06]  /*2c80*/  UMOV UR5, 0x3fb55555 ;  /* 0x3fb5555500057882 */ /* 0x000fcc0000000000 */
[----:B------:R-:W-:-:S08]  /*2c90*/  DFMA R16, R10, R12, UR4 ;  /* 0x000000040a107e2b */ /* 0x000fd0000800000c */
[----:B------:R-:W-:Y:S01]  /*2ca0*/  DADD R18, -R16, UR4 ;  /* 0x0000000410127e29 */ /* 0x000fe20008000100 */
[----:B------:R-:W-:Y:S01]  /*2cb0*/  UMOV UR4, 0xb9e7b0 ;  /* 0x00b9e7b000047882 */ /* 0x000fe20000000000 */
[----:B------:R-:W-:-:S06]  /*2cc0*/  UMOV UR5, 0x3c46a4cb ;  /* 0x3c46a4cb00057882 */ /* 0x000fcc0000000000 */
[----:B------:R-:W-:Y:S02]  /*2cd0*/  DFMA R18, R10, R12, R18 ;  /* 0x0000000c0a12722b */ /* 0x000fe40000000012 */
[----:B------:R-:W-:Y:S01]  /*2ce0*/  DFMA R10, R6, R6, -R20 ;  /* 0x00000006060a722b */ /* 0x000fe20000000814 */
[----:B------:R-:W-:Y:S01]  /*2cf0*/  VIADD R13, R15, 0x100000 ;  /* 0x001000000f0d7836 */ /* 0x000fe20000000000 */
[----:B------:R-:W-:-:S04]  /*2d00*/  MOV R12, R14 ;  /* 0x0000000e000c7202 */ /* 0x000fc80000000f00 */
[----:B------:R-:W-:Y:S01]  /*2d10*/  DADD R18, R18, -UR4 ;  /* 0x8000000412127e29 */ /* 0x000fe20008000000 */
[----:B------:R-:W-:Y:S01]  /*2d20*/  UMOV UR4, 0x0 ;  /* 0x0000000000047882 */ /* 0x000fe20000000000 */
[----:B------:R-:W-:Y:S01]  /*2d30*/  DFMA R10, R6, R12, R10 ;  /* 0x0000000c060a722b */ /* 0x000fe2000000000a */
[----:B------:R-:W-:-:S05]  /*2d40*/  UMOV UR5, 0x3ff00000 ;  /* 0x3ff0000000057882 */ /* 0x000fca0000000000 */
[----:B------:R-:W-:Y:S02]  /*2d50*/  DADD R8, R16, R18 ;  /* 0x0000000010087229 */ /* 0x000fe40000000012 */
[----:B------:R-:W-:-:S06]  /*2d60*/  DFMA R10, R6, R10, R24 ;  /* 0x0000000a060a722b */ /* 0x000fcc0000000018 */
[----:B------:R-:W-:Y:S02]  /*2d70*/  DMUL R12, R8, R22 ;  /* 0x00000016080c7228 */ /* 0x000fe40000000000 */
[----:B------:R-:W-:-:S06]  /*2d80*/  DADD R16, R16, -R8 ;  /* 0x0000000010107229 */ /* 0x000fcc0000000808 */
[----:B------:R-:W-:Y:S02]  /*2d90*/  DFMA R20, R8, R22, -R12 ;  /* 0x000000160814722b */ /* 0x000fe4000000080c */
[----:B------:R-:W-:-:S06]  /*2da0*/  DADD R16, R18, R16 ;  /* 0x0000000012107229 */ /* 0x000fcc0000000010 */
[----:B------:R-:W-:-:S08]  /*2db0*/  DFMA R10, R8, R10, R20 ;  /* 0x0000000a080a722b */ /* 0x000fd00000000014 */
[----:B------:R-:W-:-:S08]  /*2dc0*/  DFMA R10, R16, R22, R10 ;  /* 0x00000016100a722b */ /* 0x000fd0000000000a */
[----:B------:R-:W-:-:S08]  /*2dd0*/  DADD R8, R12, R10 ;  /* 0x000000000c087229 */ /* 0x000fd0000000000a */
[--C-:B------:R-:W-:Y:S02]  /*2de0*/  DADD R16, R6, R8.reuse ;  /* 0x0000000006107229 */ /* 0x100fe40000000008 */
[----:B------:R-:W-:-:S06]  /*2df0*/  DADD R12, R12, -R8 ;  /* 0x000000000c0c7229 */ /* 0x000fcc0000000808 */
[----:B------:R-:W-:Y:S02]  /*2e00*/  DADD R6, R6, -R16 ;  /* 0x0000000006067229 */ /* 0x000fe40000000810 */
[----:B------:R-:W-:Y:S01]  /*2e10*/  DADD R12, R10, R12 ;  /* 0x000000000a0c7229 */ /* 0x000fe2000000000c */
[----:B------:R-:W-:Y:S02]  /*2e20*/  IMAD.MOV.U32 R10, RZ, RZ, -0x105c611 ;  /* 0xfefa39efff0a7424 */ /* 0x000fe400078e00ff */
[----:B------:R-:W-:-:S03]  /*2e30*/  IMAD.MOV.U32 R11, RZ, RZ, 0x3fe62e42 ;  /* 0x3fe62e42ff0b7424 */ /* 0x000fc600078e00ff */
[----:B------:R-:W-:-:S08]  /*2e40*/  DADD R6, R8, R6 ;  /* 0x0000000008067229 */ /* 0x000fd00000000006 */
[----:B------:R-:W-:-:S08]  /*2e50*/  DADD R6, R12, R6 ;  /* 0x000000000c067229 */ /* 0x000fd00000000006 */
[----:B------:R-:W-:Y:S01]  /*2e60*/  DADD R6, R14, R6 ;  /* 0x000000000e067229 */ /* 0x000fe20000000006 */
[----:B------:R-:W-:Y:S01]  /*2e70*/  IMAD.MOV.U32 R14, RZ, RZ, -0x105c611 ;  /* 0xfefa39efff0e7424 */ /* 0x000fe200078e00ff */
[----:B------:R-:W-:-:S06]  /*2e80*/  MOV R15, 0x3fe62e42 ;  /* 0x3fe62e42000f7802 */ /* 0x000fcc0000000f00 */
[----:B------:R-:W-:-:S08]  /*2e90*/  DADD R8, R16, R6 ;  /* 0x0000000010087229 */ /* 0x000fd00000000006 */
[--C-:B------:R-:W-:Y:S02]  /*2ea0*/  DFMA R10, R10, UR4, R8.reuse ;  /* 0x000000040a0a7c2b */ /* 0x100fe40008000008 */
[----:B------:R-:W-:-:S06]  /*2eb0*/  DADD R16, R16, -R8 ;  /* 0x0000000010107229 */ /* 0x000fcc0000000808 */
[----:B------:R-:W-:Y:S02]  /*2ec0*/  DFMA R12, -R14, 1, R10 ;  /* 0x3ff000000e0c782b */ /* 0x000fe4000000010a */
[----:B------:R-:W-:Y:S01]  /*2ed0*/  DADD R16, R6, R16 ;  /* 0x0000000006107229 */ /* 0x000fe20000000010 */
[----:B------:R-:W-:Y:S02]  /*2ee0*/  IMAD.MOV.U32 R6, RZ, RZ, 0x3b39803f ;  /* 0x3b39803fff067424 */ /* 0x000fe400078e00ff */
[----:B------:R-:W-:-:S03]  /*2ef0*/  IMAD.MOV.U32 R7, RZ, RZ, 0x3c7abc9e ;  /* 0x3c7abc9eff077424 */ /* 0x000fc600078e00ff */
[----:B------:R-:W-:-:S08]  /*2f00*/  DADD R12, -R8, R12 ;  /* 0x00000000080c7229 */ /* 0x000fd0000000010c */
[----:B------:R-:W-:-:S08]  /*2f10*/  DADD R12, R16, -R12 ;  /* 0x00000000100c7229 */ /* 0x000fd0000000080c */
[----:B------:R-:W-:Y:S01]  /*2f20*/  DFMA R12, R6, UR4, R12 ;  /* 0x00000004060c7c2b */ /* 0x000fe2000800000c */
[----:B------:R-:W-:Y:S01]  /*2f30*/  UMOV UR4, 0x3b39803f ;  /* 0x3b39803f00047882 */ /* 0x000fe20000000000 */
[----:B------:R-:W-:Y:S01]  /*2f40*/  IMAD.SHL.U32 R6, R5, 0x2, RZ ;  /* 0x0000000205067824 */ /* 0x000fe200078e00ff */
[----:B------:R-:W-:-:S04]  /*2f50*/  UMOV UR5, 0x3c7abc9e ;  /* 0x3c7abc9e00057882 */ /* 0x000fc80000000000 */
[----:B------:R-:W-:Y:S01]  /*2f60*/  ISETP.GT.U32.AND P0, PT, R6, -0x2000001, PT ;  /* 0xfdffffff0600780c */ /* 0x000fe20003f04070 */
[----:B------:R-:W-:-:S03]  /*2f70*/  DADD R6, R10, R12 ;  /* 0x000000000a067229 */ /* 0x000fc6000000000c */
[----:B------:R-:W-:-:S05]  /*2f80*/  SEL R5, R3, R5, P0 ;  /* 0x0000000503057207 */ /* 0x000fca0000000000 */
[----:B------:R-:W-:Y:S02]  /*2f90*/  DADD R10, R10, -R6 ;  /* 0x000000000a0a7229 */ /* 0x000fe40000000806 */
[----:B------:R-:W-:-:S06]  /*2fa0*/  DMUL R8, R6, R4 ;  /* 0x0000000406087228 */ /* 0x000fcc0000000000 */
[----:B------:R-:W-:Y:S02]  /*2fb0*/  DADD R10, R12, R10 ;  /* 0x000000000c0a7229 */ /* 0x000fe4000000000a */
[----:B------:R-:W-:-:S08]  /*2fc0*/  DFMA R6, R6, R4, -R8 ;  /* 0x000000040606722b */ /* 0x000fd00000000808 */
[----:B------:R-:W-:Y:S01]  /*2fd0*/  DFMA R6, R10, R4, R6 ;  /* 0x000000040a06722b */ /* 0x000fe20000000006 */
[----:B------:R-:W-:Y:S01]  /*2fe0*/  MOV R10, 0x652b82fe ;  /* 0x652b82fe000a7802 */ /* 0x000fe20000000f00 */
[----:B------:R-:W-:-:S06]  /*2ff0*/  IMAD.MOV.U32 R11, RZ, RZ, 0x3ff71547 ;  /* 0x3ff71547ff0b7424 */ /* 0x000fcc00078e00ff */
[----:B------:R-:W-:-:S08]  /*3000*/  DADD R4, R8, R6 ;  /* 0x0000000008047229 */ /* 0x000fd00000000006 */
[----:B------:R-:W-:Y:S02]  /*3010*/  DFMA R10, R4, R10, 6.75539944105574400000e+15 ;  /* 0x43380000040a742b */ /* 0x000fe4000000000a */
[----:B------:R-:W-:Y:S01]  /*3020*/  FSETP.GEU.AND P0, PT, |R5|, 4.1917929649353027344, PT ;  /* 0x4086232b0500780b */ /* 0x000fe20003f0e200 */
[----:B------:R-:W-:-:S05]  /*3030*/  DADD R8, R8, -R4 ;  /* 0x0000000008087229 */ /* 0x000fca0000000804 */
[----:B------:R-:W-:-:S03]  /*3040*/  DADD R12, R10, -6.75539944105574400000e+15 ;  /* 0xc33800000a0c7429 */ /* 0x000fc60000000000 */
[----:B------:R-:W-:-:S05]  /*3050*/  DADD R8, R6, R8 ;  /* 0x0000000006087229 */ /* 0x000fca0000000008 */
[----:B------:R-:W-:-:S08]  /*3060*/  DFMA R14, R12, -R14, R4 ;  /* 0x8000000e0c0e722b */ /* 0x000fd00000000004 */
[----:B------:R-:W-:Y:S01]  /*3070*/  DFMA R14, R12, -UR4, R14 ;  /* 0x800000040c0e7c2b */ /* 0x000fe2000800000e */
[----:B------:R-:W-:Y:S01]  /*3080*/  UMOV UR4, 0x69ce2bdf ;  /* 0x69ce2bdf00047882 */ /* 0x000fe20000000000 */
[----:B------:R-:W-:Y:S01]  /*3090*/  IMAD.MOV.U32 R12, RZ, RZ, -0x35dec16 ;  /* 0xfca213eaff0c7424 */ /* 0x000fe200078e00ff */
[----:B------:R-:W-:Y:S01]  /*30a0*/  UMOV UR5, 0x3e5ade15 ;  /* 0x3e5ade1500057882 */ /* 0x000fe20000000000 */
[----:B------:R-:W-:-:S06]  /*30b0*/  IMAD.MOV.U32 R13, RZ, RZ, 0x3e928af3 ;  /* 0x3e928af3ff0d7424 */ /* 0x000fcc00078e00ff */
[----:B------:R-:W-:Y:S01]  /*30c0*/  DFMA R12, R14, UR4, R12 ;  /* 0x000000040e0c7c2b */ /* 0x000fe2000800000c */
[----:B------:R-:W-:Y:S01]  /*30d0*/  UMOV UR4, 0x62401315 ;  /* 0x6240131500047882 */ /* 0x000fe20000000000 */
[----:B------:R-:W-:-:S06]  /*30e0*/  UMOV UR5, 0x3ec71dee ;  /* 0x3ec71dee00057882 */ /* 0x000fcc0000000000 */
[----:B------:R-:W-:Y:S01]  /*30f0*/  DFMA R12, R14, R12, UR4 ;  /* 0x000000040e0c7e2b */ /* 0x000fe2000800000c */
        /* <DEDUP_REMOVED lines=20> */
[----:B------:R-:W-:-:S08]  /*3240*/  DFMA R12, R14, R12, UR4 ;  /* 0x000000040e0c7e2b */ /* 0x000fd0000800000c */
[----:B------:R-:W-:-:S08]  /*3250*/  DFMA R12, R14, R12, 1 ;  /* 0x3ff000000e0c742b */ /* 0x000fd0000000000c */
[----:B------:R-:W-:-:S10]  /*3260*/  DFMA R12, R14, R12, 1 ;  /* 0x3ff000000e0c742b */ /* 0x000fd4000000000c */
[----:B------:R-:W-:Y:S01]  /*3270*/  LEA R7, R10, R13, 0x14 ;  /* 0x0000000d0a077211 */ /* 0x000fe200078ea0ff */
[----:B------:R-:W-:Y:S01]  /*3280*/  IMAD.MOV.U32 R6, RZ, RZ, R12 ;  /* 0x000000ffff067224 */ /* 0x000fe200078e000c */
[----:B------:R-:W-:Y:S06]  /*3290*/  @!P0 BRA `(.L_x_64) ;  /* 0x0000000000348947 */ /* 0x000fec0003800000 */
[----:B------:R-:W-:Y:S01]  /*32a0*/  FSETP.GEU.AND P1, PT, |R5|, 4.2275390625, PT ;  /* 0x408748000500780b */ /* 0x000fe20003f2e200 */
[C---:B------:R-:W-:Y:S02]  /*32b0*/  DADD R6, R4.reuse, +INF ;  /* 0x7ff0000004067429 */ /* 0x040fe40000000000 */
[----:B------:R-:W-:-:S08]  /*32c0*/  DSETP.GEU.AND P0, PT, R4, RZ, PT ;  /* 0x000000ff0400722a */ /* 0x000fd00003f0e000 */
[----:B------:R-:W-:Y:S02]  /*32d0*/  FSEL R6, R6, RZ, P0 ;  /* 0x000000ff06067208 */ /* 0x000fe40000000000 */
[----:B------:R-:W-:Y:S01]  /*32e0*/  FSEL R7, R7, RZ, P0 ;  /* 0x000000ff07077208 */ /* 0x000fe20000000000 */
[----:B------:R-:W-:Y:S06]  /*32f0*/  @P1 BRA `(.L_x_64) ;  /* 0x00000000001c1947 */ /* 0x000fec0003800000 */
[----:B------:R-:W-:-:S04]  /*3300*/  LEA.HI R3, R10, R10, RZ, 0x1 ;  /* 0x0000000a0a037211 */ /* 0x000fc800078f08ff */
[----:B------:R-:W-:-:S05]  /*3310*/  SHF.R.S32.HI R3, RZ, 0x1, R3 ;  /* 0x00000001ff037819 */ /* 0x000fca0000011403 */
[----:B------:R-:W-:Y:S02]  /*3320*/  IMAD.IADD R6, R10, 0x1, -R3 ;  /* 0x000000010a067824 */ /* 0x000fe400078e0a03 */
[----:B------:R-:W-:-:S03]  /*3330*/  IMAD R13, R3, 0x100000, R13 ;  /* 0x00100000030d7824 */ /* 0x000fc600078e020d */
[----:B------:R-:W-:Y:S02]  /*3340*/  LEA R7, R6, 0x3ff00000, 0x14 ;  /* 0x3ff0000006077811 */ /* 0x000fe400078ea0ff */
[----:B------:R-:W-:-:S06]  /*3350*/  MOV R6, RZ ;  /* 0x000000ff00067202 */ /* 0x000fcc0000000f00 */
[----:B------:R-:W-:-:S11]  /*3360*/  DMUL R6, R12, R6 ;  /* 0x000000060c067228 */ /* 0x000fd60000000000 */
.L_x_64:
[----:B------:R-:W-:Y:S01]  /*3370*/  DFMA R8, R8, R6, R6 ;  /* 0x000000060808722b */ /* 0x000fe20000000006 */
[----:B------:R-:W-:Y:S01]  /*3380*/  IMAD.MOV.U32 R4, RZ, RZ, R0 ;  /* 0x000000ffff047224 */ /* 0x000fe200078e0000 */
[----:B------:R-:W-:Y:S01]  /*3390*/  DSETP.NEU.AND P0, PT, |R6|, +INF , PT ;  /* 0x7ff000000600742a */ /* 0x000fe20003f0d200 */
[----:B------:R-:W-:-:S07]  /*33a0*/  IMAD.MOV.U32 R5, RZ, RZ, 0x0 ;  /* 0x00000000ff057424 */ /* 0x000fce00078e00ff */
[----:B------:R-:W-:Y:S02]  /*33b0*/  FSEL R3, R6, R8, !P0 ;  /* 0x0000000806037208 */ /* 0x000fe40004000000 */
[----:B------:R-:W-:Y:S01]  /*33c0*/  FSEL R6, R7, R9, !P0 ;  /* 0x0000000907067208 */ /* 0x000fe20004000000 */
[----:B------:R-:W-:Y:S06]  /*33d0*/  RET.REL.NODEC R4 `(_Z14mergeSort_cudaPii) ;  /* 0xffffffcc04087950 */ /* 0x000fec0003c3ffff */
.L_x_65:
[----:B------:R-:W-:-:S00]  /*33e0*/  BRA `(.L_x_65) ;  /* 0xfffffffc00fc7947 */ /* 0x000fc0000383ffff */
[----:B------:R-:W-:-:S00]  /*33f0*/  NOP ;  /* 0x0000000000007918 */ /* 0x000fc00000000000 */
        /* <DEDUP_REMOVED lines=8> */
.L_x_67:


//--------------------- .nv.shared.reserved.0     --------------------------
	.section	.nv.shared.reserved.0,"aw",@nobits
	.weak		__nv_reservedSMEM_offset_0_alias
	.size		__nv_reservedSMEM_offset_0_alias, 0, 64
	.other		__nv_reservedSMEM_offset_0_alias,@"STO_CUDA_RESERVED_SHARED STV_DEFAULT"
__nv_reservedSMEM_offset_0_alias:
	.zero		0
	.zero		64


//--------------------- .nv.constant0._Z14mergeSort_cudaPii --------------------------
	.section	.nv.constant0._Z14mergeSort_cudaPii,"a",@progbits
	.sectionflags	@""
	.align	4
.nv.constant0._Z14mergeSort_cudaPii:
	.zero		908


//--------------------- SYMBOLS --------------------------

	.type		.nv.reservedSmem.offset0,@object
	.size		.nv.reservedSmem.offset0,0x4
	.type		malloc,@function
	.type		free,@function
